//
// Generated by NVIDIA NVVM Compiler
//
// Compiler Build ID: CL-36424714
// Cuda compilation tools, release 13.0, V13.0.88
// Based on NVVM 20.0.0
//

.version 9.0
.target sm_100
.address_size 64

	// .globl	_Z13solve_sudokusPii
.extern .func  (.param .b32 func_retval0) vprintf
(
	.param .b64 vprintf_param_0,
	.param .b64 vprintf_param_1
)
;
// _ZZ5solvePiE7rowMask has been demoted
// _ZZ5solvePiE7colMask has been demoted
// _ZZ5solvePiE7boxMask has been demoted
// _ZZ5solvePiE5stack has been demoted
// _ZZ5solvePiE3top has been demoted
.global .align 1 .b8 $str[32] = {80, 117, 122, 122, 108, 101, 32, 37, 100, 32, 115, 111, 108, 118, 101, 100, 32, 115, 117, 99, 99, 101, 115, 115, 102, 117, 108, 108, 121, 46, 10};
.global .align 1 .b8 $str$1[26] = {80, 117, 122, 122, 108, 101, 32, 37, 100, 32, 105, 115, 32, 117, 110, 115, 111, 108, 118, 97, 98, 108, 101, 46, 10};

.visible .entry _Z13solve_sudokusPii(
	.param .u64 .ptr .align 1 _Z13solve_sudokusPii_param_0,
	.param .u32 _Z13solve_sudokusPii_param_1
)
{
	.local .align 8 .b8 	__local_depot0[88];
	.reg .b64 	%SP;
	.reg .b64 	%SPL;
	.reg .pred 	%p<579>;
	.reg .b16 	%rs<51>;
	.reg .b32 	%r<1187>;
	.reg .b64 	%rd<567>;
	// demoted variable
	.shared .align 4 .b8 _ZZ5solvePiE7rowMask[36];
	// demoted variable
	.shared .align 4 .b8 _ZZ5solvePiE7colMask[36];
	// demoted variable
	.shared .align 4 .b8 _ZZ5solvePiE7boxMask[36];
	// demoted variable
	.shared .align 4 .b8 _ZZ5solvePiE5stack[972];
	// demoted variable
	.shared .align 4 .u32 _ZZ5solvePiE3top;
	mov.u64 	%SPL, __local_depot0;
	cvta.local.u64 	%SP, %SPL;
	ld.param.u64 	%rd229, [_Z13solve_sudokusPii_param_0];
	ld.param.u32 	%r301, [_Z13solve_sudokusPii_param_1];
	add.u64 	%rd1, %SPL, 0;
	add.u64 	%rd2, %SPL, 40;
	mov.u32 	%r302, %ctaid.x;
	mov.u32 	%r303, %ntid.x;
	mov.u32 	%r304, %tid.x;
	mad.lo.s32 	%r1, %r302, %r303, %r304;
	setp.ge.s32 	%p1, %r1, %r301;
	@%p1 bra 	$L__BB0_838;
	cvta.to.global.u64 	%rd232, %rd229;
	mul.lo.s32 	%r305, %r1, 81;
	mul.wide.s32 	%rd233, %r305, 4;
	add.s64 	%rd3, %rd232, %rd233;
	mov.b32 	%r306, 0;
	st.local.u32 	[%rd1+4], %r306;
	st.local.v2.u32 	[%rd1+8], {%r306, %r306};
	st.local.v2.u32 	[%rd1+16], {%r306, %r306};
	st.local.v2.u32 	[%rd1+24], {%r306, %r306};
	st.local.v2.u32 	[%rd1+32], {%r306, %r306};
	ld.global.u32 	%r2, [%rd3];
	setp.eq.s32 	%p2, %r2, 0;
	@%p2 bra 	$L__BB0_4;
	mul.wide.s32 	%rd234, %r2, 4;
	add.s64 	%rd4, %rd1, %rd234;
	ld.local.u32 	%r307, [%rd4];
	setp.ne.s32 	%p3, %r307, 0;
	@%p3 bra 	$L__BB0_839;
	mov.b32 	%r308, 1;
	st.local.u32 	[%rd4], %r308;
$L__BB0_4:
	ld.global.u32 	%r3, [%rd3+4];
	setp.eq.s32 	%p4, %r3, 0;
	@%p4 bra 	$L__BB0_7;
	mul.wide.s32 	%rd235, %r3, 4;
	add.s64 	%rd5, %rd1, %rd235;
	ld.local.u32 	%r309, [%rd5];
	setp.ne.s32 	%p5, %r309, 0;
	@%p5 bra 	$L__BB0_839;
	mov.b32 	%r310, 1;
	st.local.u32 	[%rd5], %r310;
$L__BB0_7:
	ld.global.u32 	%r4, [%rd3+8];
	setp.eq.s32 	%p6, %r4, 0;
	@%p6 bra 	$L__BB0_10;
	mul.wide.s32 	%rd236, %r4, 4;
	add.s64 	%rd6, %rd1, %rd236;
	ld.local.u32 	%r311, [%rd6];
	setp.ne.s32 	%p7, %r311, 0;
	@%p7 bra 	$L__BB0_839;
	mov.b32 	%r312, 1;
	st.local.u32 	[%rd6], %r312;
$L__BB0_10:
	ld.global.u32 	%r5, [%rd3+12];
	setp.eq.s32 	%p8, %r5, 0;
	@%p8 bra 	$L__BB0_13;
	mul.wide.s32 	%rd237, %r5, 4;
	add.s64 	%rd7, %rd1, %rd237;
	ld.local.u32 	%r313, [%rd7];
	setp.ne.s32 	%p9, %r313, 0;
	@%p9 bra 	$L__BB0_839;
	mov.b32 	%r314, 1;
	st.local.u32 	[%rd7], %r314;
$L__BB0_13:
	ld.global.u32 	%r6, [%rd3+16];
	setp.eq.s32 	%p10, %r6, 0;
	@%p10 bra 	$L__BB0_16;
	mul.wide.s32 	%rd238, %r6, 4;
	add.s64 	%rd8, %rd1, %rd238;
	ld.local.u32 	%r315, [%rd8];
	setp.ne.s32 	%p11, %r315, 0;
	@%p11 bra 	$L__BB0_839;
	mov.b32 	%r316, 1;
	st.local.u32 	[%rd8], %r316;
$L__BB0_16:
	ld.global.u32 	%r7, [%rd3+20];
	setp.eq.s32 	%p12, %r7, 0;
	@%p12 bra 	$L__BB0_19;
	mul.wide.s32 	%rd239, %r7, 4;
	add.s64 	%rd9, %rd1, %rd239;
	ld.local.u32 	%r317, [%rd9];
	setp.ne.s32 	%p13, %r317, 0;
	@%p13 bra 	$L__BB0_839;
	mov.b32 	%r318, 1;
	st.local.u32 	[%rd9], %r318;
$L__BB0_19:
	ld.global.u32 	%r8, [%rd3+24];
	setp.eq.s32 	%p14, %r8, 0;
	@%p14 bra 	$L__BB0_22;
	mul.wide.s32 	%rd240, %r8, 4;
	add.s64 	%rd10, %rd1, %rd240;
	ld.local.u32 	%r319, [%rd10];
	setp.ne.s32 	%p15, %r319, 0;
	@%p15 bra 	$L__BB0_839;
	mov.b32 	%r320, 1;
	st.local.u32 	[%rd10], %r320;
$L__BB0_22:
	ld.global.u32 	%r9, [%rd3+28];
	setp.eq.s32 	%p16, %r9, 0;
	@%p16 bra 	$L__BB0_25;
	mul.wide.s32 	%rd241, %r9, 4;
	add.s64 	%rd11, %rd1, %rd241;
	ld.local.u32 	%r321, [%rd11];
	setp.ne.s32 	%p17, %r321, 0;
	@%p17 bra 	$L__BB0_839;
	mov.b32 	%r322, 1;
	st.local.u32 	[%rd11], %r322;
$L__BB0_25:
	ld.global.u32 	%r10, [%rd3+32];
	setp.eq.s32 	%p18, %r10, 0;
	@%p18 bra 	$L__BB0_28;
	mul.wide.s32 	%rd242, %r10, 4;
	add.s64 	%rd12, %rd1, %rd242;
	ld.local.u32 	%r323, [%rd12];
	setp.ne.s32 	%p19, %r323, 0;
	@%p19 bra 	$L__BB0_839;
	mov.b32 	%r324, 1;
	st.local.u32 	[%rd12], %r324;
$L__BB0_28:
	mov.b32 	%r325, 0;
	st.local.u32 	[%rd1+4], %r325;
	st.local.v2.u32 	[%rd1+8], {%r325, %r325};
	st.local.v2.u32 	[%rd1+16], {%r325, %r325};
	st.local.v2.u32 	[%rd1+24], {%r325, %r325};
	st.local.v2.u32 	[%rd1+32], {%r325, %r325};
	ld.global.u32 	%r11, [%rd3+36];
	setp.eq.s32 	%p20, %r11, 0;
	@%p20 bra 	$L__BB0_31;
	mul.wide.s32 	%rd243, %r11, 4;
	add.s64 	%rd13, %rd1, %rd243;
	ld.local.u32 	%r326, [%rd13];
	setp.ne.s32 	%p21, %r326, 0;
	@%p21 bra 	$L__BB0_839;
	mov.b32 	%r327, 1;
	st.local.u32 	[%rd13], %r327;
$L__BB0_31:
	ld.global.u32 	%r12, [%rd3+40];
	setp.eq.s32 	%p22, %r12, 0;
	@%p22 bra 	$L__BB0_34;
	mul.wide.s32 	%rd244, %r12, 4;
	add.s64 	%rd14, %rd1, %rd244;
	ld.local.u32 	%r328, [%rd14];
	setp.ne.s32 	%p23, %r328, 0;
	@%p23 bra 	$L__BB0_839;
	mov.b32 	%r329, 1;
	st.local.u32 	[%rd14], %r329;
$L__BB0_34:
	ld.global.u32 	%r13, [%rd3+44];
	setp.eq.s32 	%p24, %r13, 0;
	@%p24 bra 	$L__BB0_37;
	mul.wide.s32 	%rd245, %r13, 4;
	add.s64 	%rd15, %rd1, %rd245;
	ld.local.u32 	%r330, [%rd15];
	setp.ne.s32 	%p25, %r330, 0;
	@%p25 bra 	$L__BB0_839;
	mov.b32 	%r331, 1;
	st.local.u32 	[%rd15], %r331;
$L__BB0_37:
	ld.global.u32 	%r14, [%rd3+48];
	setp.eq.s32 	%p26, %r14, 0;
	@%p26 bra 	$L__BB0_40;
	mul.wide.s32 	%rd246, %r14, 4;
	add.s64 	%rd16, %rd1, %rd246;
	ld.local.u32 	%r332, [%rd16];
	setp.ne.s32 	%p27, %r332, 0;
	@%p27 bra 	$L__BB0_839;
	mov.b32 	%r333, 1;
	st.local.u32 	[%rd16], %r333;
$L__BB0_40:
	ld.global.u32 	%r15, [%rd3+52];
	setp.eq.s32 	%p28, %r15, 0;
	@%p28 bra 	$L__BB0_43;
	mul.wide.s32 	%rd247, %r15, 4;
	add.s64 	%rd17, %rd1, %rd247;
	ld.local.u32 	%r334, [%rd17];
	setp.ne.s32 	%p29, %r334, 0;
	@%p29 bra 	$L__BB0_839;
	mov.b32 	%r335, 1;
	st.local.u32 	[%rd17], %r335;
$L__BB0_43:
	ld.global.u32 	%r16, [%rd3+56];
	setp.eq.s32 	%p30, %r16, 0;
	@%p30 bra 	$L__BB0_46;
	mul.wide.s32 	%rd248, %r16, 4;
	add.s64 	%rd18, %rd1, %rd248;
	ld.local.u32 	%r336, [%rd18];
	setp.ne.s32 	%p31, %r336, 0;
	@%p31 bra 	$L__BB0_839;
	mov.b32 	%r337, 1;
	st.local.u32 	[%rd18], %r337;
$L__BB0_46:
	ld.global.u32 	%r17, [%rd3+60];
	setp.eq.s32 	%p32, %r17, 0;
	@%p32 bra 	$L__BB0_49;
	mul.wide.s32 	%rd249, %r17, 4;
	add.s64 	%rd19, %rd1, %rd249;
	ld.local.u32 	%r338, [%rd19];
	setp.ne.s32 	%p33, %r338, 0;
	@%p33 bra 	$L__BB0_839;
	mov.b32 	%r339, 1;
	st.local.u32 	[%rd19], %r339;
$L__BB0_49:
	ld.global.u32 	%r18, [%rd3+64];
	setp.eq.s32 	%p34, %r18, 0;
	@%p34 bra 	$L__BB0_52;
	mul.wide.s32 	%rd250, %r18, 4;
	add.s64 	%rd20, %rd1, %rd250;
	ld.local.u32 	%r340, [%rd20];
	setp.ne.s32 	%p35, %r340, 0;
	@%p35 bra 	$L__BB0_839;
	mov.b32 	%r341, 1;
	st.local.u32 	[%rd20], %r341;
$L__BB0_52:
	ld.global.u32 	%r19, [%rd3+68];
	setp.eq.s32 	%p36, %r19, 0;
	@%p36 bra 	$L__BB0_55;
	mul.wide.s32 	%rd251, %r19, 4;
	add.s64 	%rd21, %rd1, %rd251;
	ld.local.u32 	%r342, [%rd21];
	setp.ne.s32 	%p37, %r342, 0;
	@%p37 bra 	$L__BB0_839;
	mov.b32 	%r343, 1;
	st.local.u32 	[%rd21], %r343;
$L__BB0_55:
	mov.b32 	%r344, 0;
	st.local.u32 	[%rd1+4], %r344;
	st.local.v2.u32 	[%rd1+8], {%r344, %r344};
	st.local.v2.u32 	[%rd1+16], {%r344, %r344};
	st.local.v2.u32 	[%rd1+24], {%r344, %r344};
	st.local.v2.u32 	[%rd1+32], {%r344, %r344};
	ld.global.u32 	%r20, [%rd3+72];
	setp.eq.s32 	%p38, %r20, 0;
	@%p38 bra 	$L__BB0_58;
	mul.wide.s32 	%rd252, %r20, 4;
	add.s64 	%rd22, %rd1, %rd252;
	ld.local.u32 	%r345, [%rd22];
	setp.ne.s32 	%p39, %r345, 0;
	@%p39 bra 	$L__BB0_839;
	mov.b32 	%r346, 1;
	st.local.u32 	[%rd22], %r346;
$L__BB0_58:
	ld.global.u32 	%r21, [%rd3+76];
	setp.eq.s32 	%p40, %r21, 0;
	@%p40 bra 	$L__BB0_61;
	mul.wide.s32 	%rd253, %r21, 4;
	add.s64 	%rd23, %rd1, %rd253;
	ld.local.u32 	%r347, [%rd23];
	setp.ne.s32 	%p41, %r347, 0;
	@%p41 bra 	$L__BB0_839;
	mov.b32 	%r348, 1;
	st.local.u32 	[%rd23], %r348;
$L__BB0_61:
	ld.global.u32 	%r22, [%rd3+80];
	setp.eq.s32 	%p42, %r22, 0;
	@%p42 bra 	$L__BB0_64;
	mul.wide.s32 	%rd254, %r22, 4;
	add.s64 	%rd24, %rd1, %rd254;
	ld.local.u32 	%r349, [%rd24];
	setp.ne.s32 	%p43, %r349, 0;
	@%p43 bra 	$L__BB0_839;
	mov.b32 	%r350, 1;
	st.local.u32 	[%rd24], %r350;
$L__BB0_64:
	ld.global.u32 	%r23, [%rd3+84];
	setp.eq.s32 	%p44, %r23, 0;
	@%p44 bra 	$L__BB0_67;
	mul.wide.s32 	%rd255, %r23, 4;
	add.s64 	%rd25, %rd1, %rd255;
	ld.local.u32 	%r351, [%rd25];
	setp.ne.s32 	%p45, %r351, 0;
	@%p45 bra 	$L__BB0_839;
	mov.b32 	%r352, 1;
	st.local.u32 	[%rd25], %r352;
$L__BB0_67:
	ld.global.u32 	%r24, [%rd3+88];
	setp.eq.s32 	%p46, %r24, 0;
	@%p46 bra 	$L__BB0_70;
	mul.wide.s32 	%rd256, %r24, 4;
	add.s64 	%rd26, %rd1, %rd256;
	ld.local.u32 	%r353, [%rd26];
	setp.ne.s32 	%p47, %r353, 0;
	@%p47 bra 	$L__BB0_839;
	mov.b32 	%r354, 1;
	st.local.u32 	[%rd26], %r354;
$L__BB0_70:
	ld.global.u32 	%r25, [%rd3+92];
	setp.eq.s32 	%p48, %r25, 0;
	@%p48 bra 	$L__BB0_73;
	mul.wide.s32 	%rd257, %r25, 4;
	add.s64 	%rd27, %rd1, %rd257;
	ld.local.u32 	%r355, [%rd27];
	setp.ne.s32 	%p49, %r355, 0;
	@%p49 bra 	$L__BB0_839;
	mov.b32 	%r356, 1;
	st.local.u32 	[%rd27], %r356;
$L__BB0_73:
	ld.global.u32 	%r26, [%rd3+96];
	setp.eq.s32 	%p50, %r26, 0;
	@%p50 bra 	$L__BB0_76;
	mul.wide.s32 	%rd258, %r26, 4;
	add.s64 	%rd28, %rd1, %rd258;
	ld.local.u32 	%r357, [%rd28];
	setp.ne.s32 	%p51, %r357, 0;
	@%p51 bra 	$L__BB0_839;
	mov.b32 	%r358, 1;
	st.local.u32 	[%rd28], %r358;
$L__BB0_76:
	ld.global.u32 	%r27, [%rd3+100];
	setp.eq.s32 	%p52, %r27, 0;
	@%p52 bra 	$L__BB0_79;
	mul.wide.s32 	%rd259, %r27, 4;
	add.s64 	%rd29, %rd1, %rd259;
	ld.local.u32 	%r359, [%rd29];
	setp.ne.s32 	%p53, %r359, 0;
	@%p53 bra 	$L__BB0_839;
	mov.b32 	%r360, 1;
	st.local.u32 	[%rd29], %r360;
$L__BB0_79:
	ld.global.u32 	%r28, [%rd3+104];
	setp.eq.s32 	%p54, %r28, 0;
	@%p54 bra 	$L__BB0_82;
	mul.wide.s32 	%rd260, %r28, 4;
	add.s64 	%rd30, %rd1, %rd260;
	ld.local.u32 	%r361, [%rd30];
	setp.ne.s32 	%p55, %r361, 0;
	@%p55 bra 	$L__BB0_839;
	mov.b32 	%r362, 1;
	st.local.u32 	[%rd30], %r362;
$L__BB0_82:
	mov.b32 	%r363, 0;
	st.local.u32 	[%rd1+4], %r363;
	st.local.v2.u32 	[%rd1+8], {%r363, %r363};
	st.local.v2.u32 	[%rd1+16], {%r363, %r363};
	st.local.v2.u32 	[%rd1+24], {%r363, %r363};
	st.local.v2.u32 	[%rd1+32], {%r363, %r363};
	ld.global.u32 	%r29, [%rd3+108];
	setp.eq.s32 	%p56, %r29, 0;
	@%p56 bra 	$L__BB0_85;
	mul.wide.s32 	%rd261, %r29, 4;
	add.s64 	%rd31, %rd1, %rd261;
	ld.local.u32 	%r364, [%rd31];
	setp.ne.s32 	%p57, %r364, 0;
	@%p57 bra 	$L__BB0_839;
	mov.b32 	%r365, 1;
	st.local.u32 	[%rd31], %r365;
$L__BB0_85:
	ld.global.u32 	%r30, [%rd3+112];
	setp.eq.s32 	%p58, %r30, 0;
	@%p58 bra 	$L__BB0_88;
	mul.wide.s32 	%rd262, %r30, 4;
	add.s64 	%rd32, %rd1, %rd262;
	ld.local.u32 	%r366, [%rd32];
	setp.ne.s32 	%p59, %r366, 0;
	@%p59 bra 	$L__BB0_839;
	mov.b32 	%r367, 1;
	st.local.u32 	[%rd32], %r367;
$L__BB0_88:
	ld.global.u32 	%r31, [%rd3+116];
	setp.eq.s32 	%p60, %r31, 0;
	@%p60 bra 	$L__BB0_91;
	mul.wide.s32 	%rd263, %r31, 4;
	add.s64 	%rd33, %rd1, %rd263;
	ld.local.u32 	%r368, [%rd33];
	setp.ne.s32 	%p61, %r368, 0;
	@%p61 bra 	$L__BB0_839;
	mov.b32 	%r369, 1;
	st.local.u32 	[%rd33], %r369;
$L__BB0_91:
	ld.global.u32 	%r32, [%rd3+120];
	setp.eq.s32 	%p62, %r32, 0;
	@%p62 bra 	$L__BB0_94;
	mul.wide.s32 	%rd264, %r32, 4;
	add.s64 	%rd34, %rd1, %rd264;
	ld.local.u32 	%r370, [%rd34];
	setp.ne.s32 	%p63, %r370, 0;
	@%p63 bra 	$L__BB0_839;
	mov.b32 	%r371, 1;
	st.local.u32 	[%rd34], %r371;
$L__BB0_94:
	ld.global.u32 	%r33, [%rd3+124];
	setp.eq.s32 	%p64, %r33, 0;
	@%p64 bra 	$L__BB0_97;
	mul.wide.s32 	%rd265, %r33, 4;
	add.s64 	%rd35, %rd1, %rd265;
	ld.local.u32 	%r372, [%rd35];
	setp.ne.s32 	%p65, %r372, 0;
	@%p65 bra 	$L__BB0_839;
	mov.b32 	%r373, 1;
	st.local.u32 	[%rd35], %r373;
$L__BB0_97:
	ld.global.u32 	%r34, [%rd3+128];
	setp.eq.s32 	%p66, %r34, 0;
	@%p66 bra 	$L__BB0_100;
	mul.wide.s32 	%rd266, %r34, 4;
	add.s64 	%rd36, %rd1, %rd266;
	ld.local.u32 	%r374, [%rd36];
	setp.ne.s32 	%p67, %r374, 0;
	@%p67 bra 	$L__BB0_839;
	mov.b32 	%r375, 1;
	st.local.u32 	[%rd36], %r375;
$L__BB0_100:
	ld.global.u32 	%r35, [%rd3+132];
	setp.eq.s32 	%p68, %r35, 0;
	@%p68 bra 	$L__BB0_103;
	mul.wide.s32 	%rd267, %r35, 4;
	add.s64 	%rd37, %rd1, %rd267;
	ld.local.u32 	%r376, [%rd37];
	setp.ne.s32 	%p69, %r376, 0;
	@%p69 bra 	$L__BB0_839;
	mov.b32 	%r377, 1;
	st.local.u32 	[%rd37], %r377;
$L__BB0_103:
	ld.global.u32 	%r36, [%rd3+136];
	setp.eq.s32 	%p70, %r36, 0;
	@%p70 bra 	$L__BB0_106;
	mul.wide.s32 	%rd268, %r36, 4;
	add.s64 	%rd38, %rd1, %rd268;
	ld.local.u32 	%r378, [%rd38];
	setp.ne.s32 	%p71, %r378, 0;
	@%p71 bra 	$L__BB0_839;
	mov.b32 	%r379, 1;
	st.local.u32 	[%rd38], %r379;
$L__BB0_106:
	ld.global.u32 	%r37, [%rd3+140];
	setp.eq.s32 	%p72, %r37, 0;
	@%p72 bra 	$L__BB0_109;
	mul.wide.s32 	%rd269, %r37, 4;
	add.s64 	%rd39, %rd1, %rd269;
	ld.local.u32 	%r380, [%rd39];
	setp.ne.s32 	%p73, %r380, 0;
	@%p73 bra 	$L__BB0_839;
	mov.b32 	%r381, 1;
	st.local.u32 	[%rd39], %r381;
$L__BB0_109:
	mov.b32 	%r382, 0;
	st.local.u32 	[%rd1+4], %r382;
	st.local.v2.u32 	[%rd1+8], {%r382, %r382};
	st.local.v2.u32 	[%rd1+16], {%r382, %r382};
	st.local.v2.u32 	[%rd1+24], {%r382, %r382};
	st.local.v2.u32 	[%rd1+32], {%r382, %r382};
	ld.global.u32 	%r38, [%rd3+144];
	setp.eq.s32 	%p74, %r38, 0;
	@%p74 bra 	$L__BB0_112;
	mul.wide.s32 	%rd270, %r38, 4;
	add.s64 	%rd40, %rd1, %rd270;
	ld.local.u32 	%r383, [%rd40];
	setp.ne.s32 	%p75, %r383, 0;
	@%p75 bra 	$L__BB0_839;
	mov.b32 	%r384, 1;
	st.local.u32 	[%rd40], %r384;
$L__BB0_112:
	ld.global.u32 	%r39, [%rd3+148];
	setp.eq.s32 	%p76, %r39, 0;
	@%p76 bra 	$L__BB0_115;
	mul.wide.s32 	%rd271, %r39, 4;
	add.s64 	%rd41, %rd1, %rd271;
	ld.local.u32 	%r385, [%rd41];
	setp.ne.s32 	%p77, %r385, 0;
	@%p77 bra 	$L__BB0_839;
	mov.b32 	%r386, 1;
	st.local.u32 	[%rd41], %r386;
$L__BB0_115:
	ld.global.u32 	%r40, [%rd3+152];
	setp.eq.s32 	%p78, %r40, 0;
	@%p78 bra 	$L__BB0_118;
	mul.wide.s32 	%rd272, %r40, 4;
	add.s64 	%rd42, %rd1, %rd272;
	ld.local.u32 	%r387, [%rd42];
	setp.ne.s32 	%p79, %r387, 0;
	@%p79 bra 	$L__BB0_839;
	mov.b32 	%r388, 1;
	st.local.u32 	[%rd42], %r388;
$L__BB0_118:
	ld.global.u32 	%r41, [%rd3+156];
	setp.eq.s32 	%p80, %r41, 0;
	@%p80 bra 	$L__BB0_121;
	mul.wide.s32 	%rd273, %r41, 4;
	add.s64 	%rd43, %rd1, %rd273;
	ld.local.u32 	%r389, [%rd43];
	setp.ne.s32 	%p81, %r389, 0;
	@%p81 bra 	$L__BB0_839;
	mov.b32 	%r390, 1;
	st.local.u32 	[%rd43], %r390;
$L__BB0_121:
	ld.global.u32 	%r42, [%rd3+160];
	setp.eq.s32 	%p82, %r42, 0;
	@%p82 bra 	$L__BB0_124;
	mul.wide.s32 	%rd274, %r42, 4;
	add.s64 	%rd44, %rd1, %rd274;
	ld.local.u32 	%r391, [%rd44];
	setp.ne.s32 	%p83, %r391, 0;
	@%p83 bra 	$L__BB0_839;
	mov.b32 	%r392, 1;
	st.local.u32 	[%rd44], %r392;
$L__BB0_124:
	ld.global.u32 	%r43, [%rd3+164];
	setp.eq.s32 	%p84, %r43, 0;
	@%p84 bra 	$L__BB0_127;
	mul.wide.s32 	%rd275, %r43, 4;
	add.s64 	%rd45, %rd1, %rd275;
	ld.local.u32 	%r393, [%rd45];
	setp.ne.s32 	%p85, %r393, 0;
	@%p85 bra 	$L__BB0_839;
	mov.b32 	%r394, 1;
	st.local.u32 	[%rd45], %r394;
$L__BB0_127:
	ld.global.u32 	%r44, [%rd3+168];
	setp.eq.s32 	%p86, %r44, 0;
	@%p86 bra 	$L__BB0_130;
	mul.wide.s32 	%rd276, %r44, 4;
	add.s64 	%rd46, %rd1, %rd276;
	ld.local.u32 	%r395, [%rd46];
	setp.ne.s32 	%p87, %r395, 0;
	@%p87 bra 	$L__BB0_839;
	mov.b32 	%r396, 1;
	st.local.u32 	[%rd46], %r396;
$L__BB0_130:
	ld.global.u32 	%r45, [%rd3+172];
	setp.eq.s32 	%p88, %r45, 0;
	@%p88 bra 	$L__BB0_133;
	mul.wide.s32 	%rd277, %r45, 4;
	add.s64 	%rd47, %rd1, %rd277;
	ld.local.u32 	%r397, [%rd47];
	setp.ne.s32 	%p89, %r397, 0;
	@%p89 bra 	$L__BB0_839;
	mov.b32 	%r398, 1;
	st.local.u32 	[%rd47], %r398;
$L__BB0_133:
	ld.global.u32 	%r46, [%rd3+176];
	setp.eq.s32 	%p90, %r46, 0;
	@%p90 bra 	$L__BB0_136;
	mul.wide.s32 	%rd278, %r46, 4;
	add.s64 	%rd48, %rd1, %rd278;
	ld.local.u32 	%r399, [%rd48];
	setp.ne.s32 	%p91, %r399, 0;
	@%p91 bra 	$L__BB0_839;
	mov.b32 	%r400, 1;
	st.local.u32 	[%rd48], %r400;
$L__BB0_136:
	mov.b32 	%r401, 0;
	st.local.u32 	[%rd1+4], %r401;
	st.local.v2.u32 	[%rd1+8], {%r401, %r401};
	st.local.v2.u32 	[%rd1+16], {%r401, %r401};
	st.local.v2.u32 	[%rd1+24], {%r401, %r401};
	st.local.v2.u32 	[%rd1+32], {%r401, %r401};
	ld.global.u32 	%r47, [%rd3+180];
	setp.eq.s32 	%p92, %r47, 0;
	@%p92 bra 	$L__BB0_139;
	mul.wide.s32 	%rd279, %r47, 4;
	add.s64 	%rd49, %rd1, %rd279;
	ld.local.u32 	%r402, [%rd49];
	setp.ne.s32 	%p93, %r402, 0;
	@%p93 bra 	$L__BB0_839;
	mov.b32 	%r403, 1;
	st.local.u32 	[%rd49], %r403;
$L__BB0_139:
	ld.global.u32 	%r48, [%rd3+184];
	setp.eq.s32 	%p94, %r48, 0;
	@%p94 bra 	$L__BB0_142;
	mul.wide.s32 	%rd280, %r48, 4;
	add.s64 	%rd50, %rd1, %rd280;
	ld.local.u32 	%r404, [%rd50];
	setp.ne.s32 	%p95, %r404, 0;
	@%p95 bra 	$L__BB0_839;
	mov.b32 	%r405, 1;
	st.local.u32 	[%rd50], %r405;
$L__BB0_142:
	ld.global.u32 	%r49, [%rd3+188];
	setp.eq.s32 	%p96, %r49, 0;
	@%p96 bra 	$L__BB0_145;
	mul.wide.s32 	%rd281, %r49, 4;
	add.s64 	%rd51, %rd1, %rd281;
	ld.local.u32 	%r406, [%rd51];
	setp.ne.s32 	%p97, %r406, 0;
	@%p97 bra 	$L__BB0_839;
	mov.b32 	%r407, 1;
	st.local.u32 	[%rd51], %r407;
$L__BB0_145:
	ld.global.u32 	%r50, [%rd3+192];
	setp.eq.s32 	%p98, %r50, 0;
	@%p98 bra 	$L__BB0_148;
	mul.wide.s32 	%rd282, %r50, 4;
	add.s64 	%rd52, %rd1, %rd282;
	ld.local.u32 	%r408, [%rd52];
	setp.ne.s32 	%p99, %r408, 0;
	@%p99 bra 	$L__BB0_839;
	mov.b32 	%r409, 1;
	st.local.u32 	[%rd52], %r409;
$L__BB0_148:
	ld.global.u32 	%r51, [%rd3+196];
	setp.eq.s32 	%p100, %r51, 0;
	@%p100 bra 	$L__BB0_151;
	mul.wide.s32 	%rd283, %r51, 4;
	add.s64 	%rd53, %rd1, %rd283;
	ld.local.u32 	%r410, [%rd53];
	setp.ne.s32 	%p101, %r410, 0;
	@%p101 bra 	$L__BB0_839;
	mov.b32 	%r411, 1;
	st.local.u32 	[%rd53], %r411;
$L__BB0_151:
	ld.global.u32 	%r52, [%rd3+200];
	setp.eq.s32 	%p102, %r52, 0;
	@%p102 bra 	$L__BB0_154;
	mul.wide.s32 	%rd284, %r52, 4;
	add.s64 	%rd54, %rd1, %rd284;
	ld.local.u32 	%r412, [%rd54];
	setp.ne.s32 	%p103, %r412, 0;
	@%p103 bra 	$L__BB0_839;
	mov.b32 	%r413, 1;
	st.local.u32 	[%rd54], %r413;
$L__BB0_154:
	ld.global.u32 	%r53, [%rd3+204];
	setp.eq.s32 	%p104, %r53, 0;
	@%p104 bra 	$L__BB0_157;
	mul.wide.s32 	%rd285, %r53, 4;
	add.s64 	%rd55, %rd1, %rd285;
	ld.local.u32 	%r414, [%rd55];
	setp.ne.s32 	%p105, %r414, 0;
	@%p105 bra 	$L__BB0_839;
	mov.b32 	%r415, 1;
	st.local.u32 	[%rd55], %r415;
$L__BB0_157:
	ld.global.u32 	%r54, [%rd3+208];
	setp.eq.s32 	%p106, %r54, 0;
	@%p106 bra 	$L__BB0_160;
	mul.wide.s32 	%rd286, %r54, 4;
	add.s64 	%rd56, %rd1, %rd286;
	ld.local.u32 	%r416, [%rd56];
	setp.ne.s32 	%p107, %r416, 0;
	@%p107 bra 	$L__BB0_839;
	mov.b32 	%r417, 1;
	st.local.u32 	[%rd56], %r417;
$L__BB0_160:
	ld.global.u32 	%r55, [%rd3+212];
	setp.eq.s32 	%p108, %r55, 0;
	@%p108 bra 	$L__BB0_163;
	mul.wide.s32 	%rd287, %r55, 4;
	add.s64 	%rd57, %rd1, %rd287;
	ld.local.u32 	%r418, [%rd57];
	setp.ne.s32 	%p109, %r418, 0;
	@%p109 bra 	$L__BB0_839;
	mov.b32 	%r419, 1;
	st.local.u32 	[%rd57], %r419;
$L__BB0_163:
	mov.b32 	%r420, 0;
	st.local.u32 	[%rd1+4], %r420;
	st.local.v2.u32 	[%rd1+8], {%r420, %r420};
	st.local.v2.u32 	[%rd1+16], {%r420, %r420};
	st.local.v2.u32 	[%rd1+24], {%r420, %r420};
	st.local.v2.u32 	[%rd1+32], {%r420, %r420};
	ld.global.u32 	%r56, [%rd3+216];
	setp.eq.s32 	%p110, %r56, 0;
	@%p110 bra 	$L__BB0_166;
	mul.wide.s32 	%rd288, %r56, 4;
	add.s64 	%rd58, %rd1, %rd288;
	ld.local.u32 	%r421, [%rd58];
	setp.ne.s32 	%p111, %r421, 0;
	@%p111 bra 	$L__BB0_839;
	mov.b32 	%r422, 1;
	st.local.u32 	[%rd58], %r422;
$L__BB0_166:
	ld.global.u32 	%r57, [%rd3+220];
	setp.eq.s32 	%p112, %r57, 0;
	@%p112 bra 	$L__BB0_169;
	mul.wide.s32 	%rd289, %r57, 4;
	add.s64 	%rd59, %rd1, %rd289;
	ld.local.u32 	%r423, [%rd59];
	setp.ne.s32 	%p113, %r423, 0;
	@%p113 bra 	$L__BB0_839;
	mov.b32 	%r424, 1;
	st.local.u32 	[%rd59], %r424;
$L__BB0_169:
	ld.global.u32 	%r58, [%rd3+224];
	setp.eq.s32 	%p114, %r58, 0;
	@%p114 bra 	$L__BB0_172;
	mul.wide.s32 	%rd290, %r58, 4;
	add.s64 	%rd60, %rd1, %rd290;
	ld.local.u32 	%r425, [%rd60];
	setp.ne.s32 	%p115, %r425, 0;
	@%p115 bra 	$L__BB0_839;
	mov.b32 	%r426, 1;
	st.local.u32 	[%rd60], %r426;
$L__BB0_172:
	ld.global.u32 	%r59, [%rd3+228];
	setp.eq.s32 	%p116, %r59, 0;
	@%p116 bra 	$L__BB0_175;
	mul.wide.s32 	%rd291, %r59, 4;
	add.s64 	%rd61, %rd1, %rd291;
	ld.local.u32 	%r427, [%rd61];
	setp.ne.s32 	%p117, %r427, 0;
	@%p117 bra 	$L__BB0_839;
	mov.b32 	%r428, 1;
	st.local.u32 	[%rd61], %r428;
$L__BB0_175:
	ld.global.u32 	%r60, [%rd3+232];
	setp.eq.s32 	%p118, %r60, 0;
	@%p118 bra 	$L__BB0_178;
	mul.wide.s32 	%rd292, %r60, 4;
	add.s64 	%rd62, %rd1, %rd292;
	ld.local.u32 	%r429, [%rd62];
	setp.ne.s32 	%p119, %r429, 0;
	@%p119 bra 	$L__BB0_839;
	mov.b32 	%r430, 1;
	st.local.u32 	[%rd62], %r430;
$L__BB0_178:
	ld.global.u32 	%r61, [%rd3+236];
	setp.eq.s32 	%p120, %r61, 0;
	@%p120 bra 	$L__BB0_181;
	mul.wide.s32 	%rd293, %r61, 4;
	add.s64 	%rd63, %rd1, %rd293;
	ld.local.u32 	%r431, [%rd63];
	setp.ne.s32 	%p121, %r431, 0;
	@%p121 bra 	$L__BB0_839;
	mov.b32 	%r432, 1;
	st.local.u32 	[%rd63], %r432;
$L__BB0_181:
	ld.global.u32 	%r62, [%rd3+240];
	setp.eq.s32 	%p122, %r62, 0;
	@%p122 bra 	$L__BB0_184;
	mul.wide.s32 	%rd294, %r62, 4;
	add.s64 	%rd64, %rd1, %rd294;
	ld.local.u32 	%r433, [%rd64];
	setp.ne.s32 	%p123, %r433, 0;
	@%p123 bra 	$L__BB0_839;
	mov.b32 	%r434, 1;
	st.local.u32 	[%rd64], %r434;
$L__BB0_184:
	ld.global.u32 	%r63, [%rd3+244];
	setp.eq.s32 	%p124, %r63, 0;
	@%p124 bra 	$L__BB0_187;
	mul.wide.s32 	%rd295, %r63, 4;
	add.s64 	%rd65, %rd1, %rd295;
	ld.local.u32 	%r435, [%rd65];
	setp.ne.s32 	%p125, %r435, 0;
	@%p125 bra 	$L__BB0_839;
	mov.b32 	%r436, 1;
	st.local.u32 	[%rd65], %r436;
$L__BB0_187:
	ld.global.u32 	%r64, [%rd3+248];
	setp.eq.s32 	%p126, %r64, 0;
	@%p126 bra 	$L__BB0_190;
	mul.wide.s32 	%rd296, %r64, 4;
	add.s64 	%rd66, %rd1, %rd296;
	ld.local.u32 	%r437, [%rd66];
	setp.ne.s32 	%p127, %r437, 0;
	@%p127 bra 	$L__BB0_839;
	mov.b32 	%r438, 1;
	st.local.u32 	[%rd66], %r438;
$L__BB0_190:
	mov.b32 	%r439, 0;
	st.local.u32 	[%rd1+4], %r439;
	st.local.v2.u32 	[%rd1+8], {%r439, %r439};
	st.local.v2.u32 	[%rd1+16], {%r439, %r439};
	st.local.v2.u32 	[%rd1+24], {%r439, %r439};
	st.local.v2.u32 	[%rd1+32], {%r439, %r439};
	ld.global.u32 	%r65, [%rd3+252];
	setp.eq.s32 	%p128, %r65, 0;
	@%p128 bra 	$L__BB0_193;
	mul.wide.s32 	%rd297, %r65, 4;
	add.s64 	%rd67, %rd1, %rd297;
	ld.local.u32 	%r440, [%rd67];
	setp.ne.s32 	%p129, %r440, 0;
	@%p129 bra 	$L__BB0_839;
	mov.b32 	%r441, 1;
	st.local.u32 	[%rd67], %r441;
$L__BB0_193:
	ld.global.u32 	%r66, [%rd3+256];
	setp.eq.s32 	%p130, %r66, 0;
	@%p130 bra 	$L__BB0_196;
	mul.wide.s32 	%rd298, %r66, 4;
	add.s64 	%rd68, %rd1, %rd298;
	ld.local.u32 	%r442, [%rd68];
	setp.ne.s32 	%p131, %r442, 0;
	@%p131 bra 	$L__BB0_839;
	mov.b32 	%r443, 1;
	st.local.u32 	[%rd68], %r443;
$L__BB0_196:
	ld.global.u32 	%r67, [%rd3+260];
	setp.eq.s32 	%p132, %r67, 0;
	@%p132 bra 	$L__BB0_199;
	mul.wide.s32 	%rd299, %r67, 4;
	add.s64 	%rd69, %rd1, %rd299;
	ld.local.u32 	%r444, [%rd69];
	setp.ne.s32 	%p133, %r444, 0;
	@%p133 bra 	$L__BB0_839;
	mov.b32 	%r445, 1;
	st.local.u32 	[%rd69], %r445;
$L__BB0_199:
	ld.global.u32 	%r68, [%rd3+264];
	setp.eq.s32 	%p134, %r68, 0;
	@%p134 bra 	$L__BB0_202;
	mul.wide.s32 	%rd300, %r68, 4;
	add.s64 	%rd70, %rd1, %rd300;
	ld.local.u32 	%r446, [%rd70];
	setp.ne.s32 	%p135, %r446, 0;
	@%p135 bra 	$L__BB0_839;
	mov.b32 	%r447, 1;
	st.local.u32 	[%rd70], %r447;
$L__BB0_202:
	ld.global.u32 	%r69, [%rd3+268];
	setp.eq.s32 	%p136, %r69, 0;
	@%p136 bra 	$L__BB0_205;
	mul.wide.s32 	%rd301, %r69, 4;
	add.s64 	%rd71, %rd1, %rd301;
	ld.local.u32 	%r448, [%rd71];
	setp.ne.s32 	%p137, %r448, 0;
	@%p137 bra 	$L__BB0_839;
	mov.b32 	%r449, 1;
	st.local.u32 	[%rd71], %r449;
$L__BB0_205:
	ld.global.u32 	%r70, [%rd3+272];
	setp.eq.s32 	%p138, %r70, 0;
	@%p138 bra 	$L__BB0_208;
	mul.wide.s32 	%rd302, %r70, 4;
	add.s64 	%rd72, %rd1, %rd302;
	ld.local.u32 	%r450, [%rd72];
	setp.ne.s32 	%p139, %r450, 0;
	@%p139 bra 	$L__BB0_839;
	mov.b32 	%r451, 1;
	st.local.u32 	[%rd72], %r451;
$L__BB0_208:
	ld.global.u32 	%r71, [%rd3+276];
	setp.eq.s32 	%p140, %r71, 0;
	@%p140 bra 	$L__BB0_211;
	mul.wide.s32 	%rd303, %r71, 4;
	add.s64 	%rd304, %rd1, %rd303;
	ld.local.u32 	%r452, [%rd304];
	setp.ne.s32 	%p141, %r452, 0;
	@%p141 bra 	$L__BB0_839;
	mov.b32 	%r453, 1;
	st.local.u32 	[%rd304], %r453;
$L__BB0_211:
	ld.global.u32 	%r72, [%rd3+280];
	setp.eq.s32 	%p142, %r72, 0;
	@%p142 bra 	$L__BB0_214;
	mul.wide.s32 	%rd307, %r72, 4;
	add.s64 	%rd308, %rd1, %rd307;
	ld.local.u32 	%r454, [%rd308];
	setp.ne.s32 	%p143, %r454, 0;
	@%p143 bra 	$L__BB0_839;
	mov.b32 	%r455, 1;
	st.local.u32 	[%rd308], %r455;
$L__BB0_214:
	ld.global.u32 	%r73, [%rd3+284];
	setp.eq.s32 	%p144, %r73, 0;
	@%p144 bra 	$L__BB0_217;
	mul.wide.s32 	%rd311, %r73, 4;
	add.s64 	%rd312, %rd1, %rd311;
	ld.local.u32 	%r456, [%rd312];
	setp.ne.s32 	%p145, %r456, 0;
	@%p145 bra 	$L__BB0_839;
	mul.wide.s32 	%rd313, %r73, 4;
	add.s64 	%rd314, %rd1, %rd313;
	mov.b32 	%r457, 1;
	st.local.u32 	[%rd314], %r457;
$L__BB0_217:
	mov.b32 	%r458, 0;
	st.local.u32 	[%rd1+4], %r458;
	st.local.v2.u32 	[%rd1+8], {%r458, %r458};
	st.local.v2.u32 	[%rd1+16], {%r458, %r458};
	st.local.v2.u32 	[%rd1+24], {%r458, %r458};
	st.local.v2.u32 	[%rd1+32], {%r458, %r458};
	ld.global.u32 	%r74, [%rd3+288];
	setp.eq.s32 	%p146, %r74, 0;
	@%p146 bra 	$L__BB0_220;
	mul.wide.s32 	%rd315, %r74, 4;
	add.s64 	%rd316, %rd1, %rd315;
	ld.local.u32 	%r459, [%rd316];
	setp.ne.s32 	%p147, %r459, 0;
	@%p147 bra 	$L__BB0_839;
	mul.wide.s32 	%rd317, %r74, 4;
	add.s64 	%rd318, %rd1, %rd317;
	mov.b32 	%r460, 1;
	st.local.u32 	[%rd318], %r460;
$L__BB0_220:
	ld.global.u32 	%r75, [%rd3+292];
	setp.eq.s32 	%p148, %r75, 0;
	@%p148 bra 	$L__BB0_223;
	mul.wide.s32 	%rd319, %r75, 4;
	add.s64 	%rd320, %rd1, %rd319;
	ld.local.u32 	%r461, [%rd320];
	setp.ne.s32 	%p149, %r461, 0;
	@%p149 bra 	$L__BB0_839;
	mul.wide.s32 	%rd321, %r75, 4;
	add.s64 	%rd322, %rd1, %rd321;
	mov.b32 	%r462, 1;
	st.local.u32 	[%rd322], %r462;
$L__BB0_223:
	ld.global.u32 	%r76, [%rd3+296];
	setp.eq.s32 	%p150, %r76, 0;
	@%p150 bra 	$L__BB0_226;
	mul.wide.s32 	%rd323, %r76, 4;
	add.s64 	%rd324, %rd1, %rd323;
	ld.local.u32 	%r463, [%rd324];
	setp.ne.s32 	%p151, %r463, 0;
	@%p151 bra 	$L__BB0_839;
	mul.wide.s32 	%rd325, %r76, 4;
	add.s64 	%rd326, %rd1, %rd325;
	mov.b32 	%r464, 1;
	st.local.u32 	[%rd326], %r464;
$L__BB0_226:
	ld.global.u32 	%r77, [%rd3+300];
	setp.eq.s32 	%p152, %r77, 0;
	@%p152 bra 	$L__BB0_229;
	mul.wide.s32 	%rd327, %r77, 4;
	add.s64 	%rd328, %rd1, %rd327;
	ld.local.u32 	%r465, [%rd328];
	setp.ne.s32 	%p153, %r465, 0;
	@%p153 bra 	$L__BB0_839;
	mul.wide.s32 	%rd329, %r77, 4;
	add.s64 	%rd330, %rd1, %rd329;
	mov.b32 	%r466, 1;
	st.local.u32 	[%rd330], %r466;
$L__BB0_229:
	ld.global.u32 	%r78, [%rd3+304];
	setp.eq.s32 	%p154, %r78, 0;
	@%p154 bra 	$L__BB0_232;
	mul.wide.s32 	%rd331, %r78, 4;
	add.s64 	%rd332, %rd1, %rd331;
	ld.local.u32 	%r467, [%rd332];
	setp.ne.s32 	%p155, %r467, 0;
	@%p155 bra 	$L__BB0_839;
	mul.wide.s32 	%rd333, %r78, 4;
	add.s64 	%rd334, %rd1, %rd333;
	mov.b32 	%r468, 1;
	st.local.u32 	[%rd334], %r468;
$L__BB0_232:
	ld.global.u32 	%r79, [%rd3+308];
	setp.eq.s32 	%p156, %r79, 0;
	@%p156 bra 	$L__BB0_235;
	mul.wide.s32 	%rd335, %r79, 4;
	add.s64 	%rd336, %rd1, %rd335;
	ld.local.u32 	%r469, [%rd336];
	setp.ne.s32 	%p157, %r469, 0;
	@%p157 bra 	$L__BB0_839;
	mul.wide.s32 	%rd337, %r79, 4;
	add.s64 	%rd338, %rd1, %rd337;
	mov.b32 	%r470, 1;
	st.local.u32 	[%rd338], %r470;
$L__BB0_235:
	ld.global.u32 	%r80, [%rd3+312];
	setp.eq.s32 	%p158, %r80, 0;
	@%p158 bra 	$L__BB0_238;
	mul.wide.s32 	%rd339, %r80, 4;
	add.s64 	%rd340, %rd1, %rd339;
	ld.local.u32 	%r471, [%rd340];
	setp.ne.s32 	%p159, %r471, 0;
	@%p159 bra 	$L__BB0_839;
	mul.wide.s32 	%rd341, %r80, 4;
	add.s64 	%rd342, %rd1, %rd341;
	mov.b32 	%r472, 1;
	st.local.u32 	[%rd342], %r472;
$L__BB0_238:
	ld.global.u32 	%r81, [%rd3+316];
	setp.eq.s32 	%p160, %r81, 0;
	@%p160 bra 	$L__BB0_241;
	mul.wide.s32 	%rd343, %r81, 4;
	add.s64 	%rd344, %rd1, %rd343;
	ld.local.u32 	%r473, [%rd344];
	setp.ne.s32 	%p161, %r473, 0;
	@%p161 bra 	$L__BB0_839;
	mul.wide.s32 	%rd345, %r81, 4;
	add.s64 	%rd346, %rd1, %rd345;
	mov.b32 	%r474, 1;
	st.local.u32 	[%rd346], %r474;
$L__BB0_241:
	ld.global.u32 	%r82, [%rd3+320];
	setp.eq.s32 	%p162, %r82, 0;
	@%p162 bra 	$L__BB0_244;
	mul.wide.s32 	%rd347, %r82, 4;
	add.s64 	%rd348, %rd1, %rd347;
	ld.local.u32 	%r475, [%rd348];
	setp.ne.s32 	%p163, %r475, 0;
	@%p163 bra 	$L__BB0_839;
	mul.wide.s32 	%rd349, %r82, 4;
	add.s64 	%rd350, %rd1, %rd349;
	mov.b32 	%r476, 1;
	st.local.u32 	[%rd350], %r476;
$L__BB0_244:
	setp.eq.s32 	%p164, %r2, 0;
	mov.b32 	%r477, 0;
	st.local.u32 	[%rd1], %r477;
	st.local.u32 	[%rd2+4], %r477;
	st.local.v2.u32 	[%rd2+8], {%r477, %r477};
	st.local.v2.u32 	[%rd2+16], {%r477, %r477};
	st.local.v2.u32 	[%rd2+24], {%r477, %r477};
	st.local.v2.u32 	[%rd2+32], {%r477, %r477};
	@%p164 bra 	$L__BB0_247;
	mul.wide.s32 	%rd351, %r2, 4;
	add.s64 	%rd352, %rd2, %rd351;
	ld.local.u32 	%r478, [%rd352];
	setp.ne.s32 	%p165, %r478, 0;
	@%p165 bra 	$L__BB0_839;
	mul.wide.s32 	%rd353, %r2, 4;
	add.s64 	%rd354, %rd2, %rd353;
	mov.b32 	%r479, 1;
	st.local.u32 	[%rd354], %r479;
$L__BB0_247:
	setp.eq.s32 	%p166, %r11, 0;
	@%p166 bra 	$L__BB0_250;
	mul.wide.s32 	%rd355, %r11, 4;
	add.s64 	%rd356, %rd2, %rd355;
	ld.local.u32 	%r480, [%rd356];
	setp.ne.s32 	%p167, %r480, 0;
	@%p167 bra 	$L__BB0_839;
	mul.wide.s32 	%rd357, %r11, 4;
	add.s64 	%rd358, %rd2, %rd357;
	mov.b32 	%r481, 1;
	st.local.u32 	[%rd358], %r481;
$L__BB0_250:
	setp.eq.s32 	%p168, %r20, 0;
	@%p168 bra 	$L__BB0_253;
	mul.wide.s32 	%rd359, %r20, 4;
	add.s64 	%rd360, %rd2, %rd359;
	ld.local.u32 	%r482, [%rd360];
	setp.ne.s32 	%p169, %r482, 0;
	@%p169 bra 	$L__BB0_839;
	mul.wide.s32 	%rd361, %r20, 4;
	add.s64 	%rd362, %rd2, %rd361;
	mov.b32 	%r483, 1;
	st.local.u32 	[%rd362], %r483;
$L__BB0_253:
	setp.eq.s32 	%p170, %r29, 0;
	@%p170 bra 	$L__BB0_256;
	mul.wide.s32 	%rd363, %r29, 4;
	add.s64 	%rd364, %rd2, %rd363;
	ld.local.u32 	%r484, [%rd364];
	setp.ne.s32 	%p171, %r484, 0;
	@%p171 bra 	$L__BB0_839;
	mul.wide.s32 	%rd365, %r29, 4;
	add.s64 	%rd366, %rd2, %rd365;
	mov.b32 	%r485, 1;
	st.local.u32 	[%rd366], %r485;
$L__BB0_256:
	setp.eq.s32 	%p172, %r38, 0;
	@%p172 bra 	$L__BB0_259;
	mul.wide.s32 	%rd367, %r38, 4;
	add.s64 	%rd368, %rd2, %rd367;
	ld.local.u32 	%r486, [%rd368];
	setp.ne.s32 	%p173, %r486, 0;
	@%p173 bra 	$L__BB0_839;
	mul.wide.s32 	%rd369, %r38, 4;
	add.s64 	%rd370, %rd2, %rd369;
	mov.b32 	%r487, 1;
	st.local.u32 	[%rd370], %r487;
$L__BB0_259:
	setp.eq.s32 	%p174, %r47, 0;
	@%p174 bra 	$L__BB0_262;
	mul.wide.s32 	%rd371, %r47, 4;
	add.s64 	%rd372, %rd2, %rd371;
	ld.local.u32 	%r488, [%rd372];
	setp.ne.s32 	%p175, %r488, 0;
	@%p175 bra 	$L__BB0_839;
	mul.wide.s32 	%rd373, %r47, 4;
	add.s64 	%rd374, %rd2, %rd373;
	mov.b32 	%r489, 1;
	st.local.u32 	[%rd374], %r489;
$L__BB0_262:
	setp.eq.s32 	%p176, %r56, 0;
	@%p176 bra 	$L__BB0_265;
	mul.wide.s32 	%rd375, %r56, 4;
	add.s64 	%rd376, %rd2, %rd375;
	ld.local.u32 	%r490, [%rd376];
	setp.ne.s32 	%p177, %r490, 0;
	@%p177 bra 	$L__BB0_839;
	mul.wide.s32 	%rd377, %r56, 4;
	add.s64 	%rd378, %rd2, %rd377;
	mov.b32 	%r491, 1;
	st.local.u32 	[%rd378], %r491;
$L__BB0_265:
	@%p128 bra 	$L__BB0_268;
	mul.wide.s32 	%rd379, %r65, 4;
	add.s64 	%rd380, %rd2, %rd379;
	ld.local.u32 	%r492, [%rd380];
	setp.ne.s32 	%p179, %r492, 0;
	@%p179 bra 	$L__BB0_839;
	mul.wide.s32 	%rd381, %r65, 4;
	add.s64 	%rd382, %rd2, %rd381;
	mov.b32 	%r493, 1;
	st.local.u32 	[%rd382], %r493;
$L__BB0_268:
	@%p146 bra 	$L__BB0_271;
	mul.wide.s32 	%rd383, %r74, 4;
	add.s64 	%rd384, %rd2, %rd383;
	ld.local.u32 	%r494, [%rd384];
	setp.ne.s32 	%p181, %r494, 0;
	@%p181 bra 	$L__BB0_839;
	mul.wide.s32 	%rd385, %r74, 4;
	add.s64 	%rd386, %rd2, %rd385;
	mov.b32 	%r495, 1;
	st.local.u32 	[%rd386], %r495;
$L__BB0_271:
	setp.eq.s32 	%p182, %r3, 0;
	mov.b32 	%r496, 0;
	st.local.u32 	[%rd2+4], %r496;
	st.local.v2.u32 	[%rd2+8], {%r496, %r496};
	st.local.v2.u32 	[%rd2+16], {%r496, %r496};
	st.local.v2.u32 	[%rd2+24], {%r496, %r496};
	st.local.v2.u32 	[%rd2+32], {%r496, %r496};
	@%p182 bra 	$L__BB0_274;
	mul.wide.s32 	%rd387, %r3, 4;
	add.s64 	%rd388, %rd2, %rd387;
	ld.local.u32 	%r497, [%rd388];
	setp.ne.s32 	%p183, %r497, 0;
	@%p183 bra 	$L__BB0_839;
	mov.b32 	%r498, 1;
	st.local.u32 	[%rd388], %r498;
$L__BB0_274:
	setp.eq.s32 	%p184, %r12, 0;
	@%p184 bra 	$L__BB0_277;
	mul.wide.s32 	%rd391, %r12, 4;
	add.s64 	%rd392, %rd2, %rd391;
	ld.local.u32 	%r499, [%rd392];
	setp.ne.s32 	%p185, %r499, 0;
	@%p185 bra 	$L__BB0_839;
	mov.b32 	%r500, 1;
	st.local.u32 	[%rd392], %r500;
$L__BB0_277:
	setp.eq.s32 	%p186, %r21, 0;
	@%p186 bra 	$L__BB0_280;
	mul.wide.s32 	%rd395, %r21, 4;
	add.s64 	%rd73, %rd2, %rd395;
	ld.local.u32 	%r501, [%rd73];
	setp.ne.s32 	%p187, %r501, 0;
	@%p187 bra 	$L__BB0_839;
	mov.b32 	%r502, 1;
	st.local.u32 	[%rd73], %r502;
$L__BB0_280:
	setp.eq.s32 	%p188, %r30, 0;
	@%p188 bra 	$L__BB0_283;
	mul.wide.s32 	%rd396, %r30, 4;
	add.s64 	%rd74, %rd2, %rd396;
	ld.local.u32 	%r503, [%rd74];
	setp.ne.s32 	%p189, %r503, 0;
	@%p189 bra 	$L__BB0_839;
	mov.b32 	%r504, 1;
	st.local.u32 	[%rd74], %r504;
$L__BB0_283:
	setp.eq.s32 	%p190, %r39, 0;
	@%p190 bra 	$L__BB0_286;
	mul.wide.s32 	%rd397, %r39, 4;
	add.s64 	%rd75, %rd2, %rd397;
	ld.local.u32 	%r505, [%rd75];
	setp.ne.s32 	%p191, %r505, 0;
	@%p191 bra 	$L__BB0_839;
	mov.b32 	%r506, 1;
	st.local.u32 	[%rd75], %r506;
$L__BB0_286:
	setp.eq.s32 	%p192, %r48, 0;
	@%p192 bra 	$L__BB0_289;
	mul.wide.s32 	%rd398, %r48, 4;
	add.s64 	%rd76, %rd2, %rd398;
	ld.local.u32 	%r507, [%rd76];
	setp.ne.s32 	%p193, %r507, 0;
	@%p193 bra 	$L__BB0_839;
	mov.b32 	%r508, 1;
	st.local.u32 	[%rd76], %r508;
$L__BB0_289:
	setp.eq.s32 	%p194, %r57, 0;
	@%p194 bra 	$L__BB0_292;
	mul.wide.s32 	%rd399, %r57, 4;
	add.s64 	%rd77, %rd2, %rd399;
	ld.local.u32 	%r509, [%rd77];
	setp.ne.s32 	%p195, %r509, 0;
	@%p195 bra 	$L__BB0_839;
	mov.b32 	%r510, 1;
	st.local.u32 	[%rd77], %r510;
$L__BB0_292:
	@%p130 bra 	$L__BB0_295;
	mul.wide.s32 	%rd400, %r66, 4;
	add.s64 	%rd78, %rd2, %rd400;
	ld.local.u32 	%r511, [%rd78];
	setp.ne.s32 	%p197, %r511, 0;
	@%p197 bra 	$L__BB0_839;
	mov.b32 	%r512, 1;
	st.local.u32 	[%rd78], %r512;
$L__BB0_295:
	@%p148 bra 	$L__BB0_298;
	mul.wide.s32 	%rd401, %r75, 4;
	add.s64 	%rd79, %rd2, %rd401;
	ld.local.u32 	%r513, [%rd79];
	setp.ne.s32 	%p199, %r513, 0;
	@%p199 bra 	$L__BB0_839;
	mov.b32 	%r514, 1;
	st.local.u32 	[%rd79], %r514;
$L__BB0_298:
	setp.eq.s32 	%p200, %r4, 0;
	mov.b32 	%r515, 0;
	st.local.u32 	[%rd2+4], %r515;
	st.local.v2.u32 	[%rd2+8], {%r515, %r515};
	st.local.v2.u32 	[%rd2+16], {%r515, %r515};
	st.local.v2.u32 	[%rd2+24], {%r515, %r515};
	st.local.v2.u32 	[%rd2+32], {%r515, %r515};
	@%p200 bra 	$L__BB0_301;
	mul.wide.s32 	%rd402, %r4, 4;
	add.s64 	%rd80, %rd2, %rd402;
	ld.local.u32 	%r516, [%rd80];
	setp.ne.s32 	%p201, %r516, 0;
	@%p201 bra 	$L__BB0_839;
	mov.b32 	%r517, 1;
	st.local.u32 	[%rd80], %r517;
$L__BB0_301:
	setp.eq.s32 	%p202, %r13, 0;
	@%p202 bra 	$L__BB0_304;
	mul.wide.s32 	%rd403, %r13, 4;
	add.s64 	%rd81, %rd2, %rd403;
	ld.local.u32 	%r518, [%rd81];
	setp.ne.s32 	%p203, %r518, 0;
	@%p203 bra 	$L__BB0_839;
	mov.b32 	%r519, 1;
	st.local.u32 	[%rd81], %r519;
$L__BB0_304:
	setp.eq.s32 	%p204, %r22, 0;
	@%p204 bra 	$L__BB0_307;
	mul.wide.s32 	%rd404, %r22, 4;
	add.s64 	%rd82, %rd2, %rd404;
	ld.local.u32 	%r520, [%rd82];
	setp.ne.s32 	%p205, %r520, 0;
	@%p205 bra 	$L__BB0_839;
	mov.b32 	%r521, 1;
	st.local.u32 	[%rd82], %r521;
$L__BB0_307:
	setp.eq.s32 	%p206, %r31, 0;
	@%p206 bra 	$L__BB0_310;
	mul.wide.s32 	%rd405, %r31, 4;
	add.s64 	%rd83, %rd2, %rd405;
	ld.local.u32 	%r522, [%rd83];
	setp.ne.s32 	%p207, %r522, 0;
	@%p207 bra 	$L__BB0_839;
	mov.b32 	%r523, 1;
	st.local.u32 	[%rd83], %r523;
$L__BB0_310:
	setp.eq.s32 	%p208, %r40, 0;
	@%p208 bra 	$L__BB0_313;
	mul.wide.s32 	%rd406, %r40, 4;
	add.s64 	%rd84, %rd2, %rd406;
	ld.local.u32 	%r524, [%rd84];
	setp.ne.s32 	%p209, %r524, 0;
	@%p209 bra 	$L__BB0_839;
	mov.b32 	%r525, 1;
	st.local.u32 	[%rd84], %r525;
$L__BB0_313:
	setp.eq.s32 	%p210, %r49, 0;
	@%p210 bra 	$L__BB0_316;
	mul.wide.s32 	%rd407, %r49, 4;
	add.s64 	%rd85, %rd2, %rd407;
	ld.local.u32 	%r526, [%rd85];
	setp.ne.s32 	%p211, %r526, 0;
	@%p211 bra 	$L__BB0_839;
	mov.b32 	%r527, 1;
	st.local.u32 	[%rd85], %r527;
$L__BB0_316:
	setp.eq.s32 	%p212, %r58, 0;
	@%p212 bra 	$L__BB0_319;
	mul.wide.s32 	%rd408, %r58, 4;
	add.s64 	%rd86, %rd2, %rd408;
	ld.local.u32 	%r528, [%rd86];
	setp.ne.s32 	%p213, %r528, 0;
	@%p213 bra 	$L__BB0_839;
	mov.b32 	%r529, 1;
	st.local.u32 	[%rd86], %r529;
$L__BB0_319:
	setp.eq.s32 	%p214, %r67, 0;
	@%p214 bra 	$L__BB0_322;
	mul.wide.s32 	%rd409, %r67, 4;
	add.s64 	%rd87, %rd2, %rd409;
	ld.local.u32 	%r530, [%rd87];
	setp.ne.s32 	%p215, %r530, 0;
	@%p215 bra 	$L__BB0_839;
	mov.b32 	%r531, 1;
	st.local.u32 	[%rd87], %r531;
$L__BB0_322:
	setp.eq.s32 	%p216, %r76, 0;
	@%p216 bra 	$L__BB0_325;
	mul.wide.s32 	%rd410, %r76, 4;
	add.s64 	%rd88, %rd2, %rd410;
	ld.local.u32 	%r532, [%rd88];
	setp.ne.s32 	%p217, %r532, 0;
	@%p217 bra 	$L__BB0_839;
	mov.b32 	%r533, 1;
	st.local.u32 	[%rd88], %r533;
$L__BB0_325:
	setp.eq.s32 	%p218, %r5, 0;
	mov.b32 	%r534, 0;
	st.local.u32 	[%rd2+4], %r534;
	st.local.v2.u32 	[%rd2+8], {%r534, %r534};
	st.local.v2.u32 	[%rd2+16], {%r534, %r534};
	st.local.v2.u32 	[%rd2+24], {%r534, %r534};
	st.local.v2.u32 	[%rd2+32], {%r534, %r534};
	@%p218 bra 	$L__BB0_328;
	mul.wide.s32 	%rd411, %r5, 4;
	add.s64 	%rd89, %rd2, %rd411;
	ld.local.u32 	%r535, [%rd89];
	setp.ne.s32 	%p219, %r535, 0;
	@%p219 bra 	$L__BB0_839;
	mov.b32 	%r536, 1;
	st.local.u32 	[%rd89], %r536;
$L__BB0_328:
	setp.eq.s32 	%p220, %r14, 0;
	@%p220 bra 	$L__BB0_331;
	mul.wide.s32 	%rd412, %r14, 4;
	add.s64 	%rd90, %rd2, %rd412;
	ld.local.u32 	%r537, [%rd90];
	setp.ne.s32 	%p221, %r537, 0;
	@%p221 bra 	$L__BB0_839;
	mov.b32 	%r538, 1;
	st.local.u32 	[%rd90], %r538;
$L__BB0_331:
	setp.eq.s32 	%p222, %r23, 0;
	@%p222 bra 	$L__BB0_334;
	mul.wide.s32 	%rd413, %r23, 4;
	add.s64 	%rd91, %rd2, %rd413;
	ld.local.u32 	%r539, [%rd91];
	setp.ne.s32 	%p223, %r539, 0;
	@%p223 bra 	$L__BB0_839;
	mov.b32 	%r540, 1;
	st.local.u32 	[%rd91], %r540;
$L__BB0_334:
	setp.eq.s32 	%p224, %r32, 0;
	@%p224 bra 	$L__BB0_337;
	mul.wide.s32 	%rd414, %r32, 4;
	add.s64 	%rd92, %rd2, %rd414;
	ld.local.u32 	%r541, [%rd92];
	setp.ne.s32 	%p225, %r541, 0;
	@%p225 bra 	$L__BB0_839;
	mov.b32 	%r542, 1;
	st.local.u32 	[%rd92], %r542;
$L__BB0_337:
	setp.eq.s32 	%p226, %r41, 0;
	@%p226 bra 	$L__BB0_340;
	mul.wide.s32 	%rd415, %r41, 4;
	add.s64 	%rd93, %rd2, %rd415;
	ld.local.u32 	%r543, [%rd93];
	setp.ne.s32 	%p227, %r543, 0;
	@%p227 bra 	$L__BB0_839;
	mov.b32 	%r544, 1;
	st.local.u32 	[%rd93], %r544;
$L__BB0_340:
	setp.eq.s32 	%p228, %r50, 0;
	@%p228 bra 	$L__BB0_343;
	mul.wide.s32 	%rd416, %r50, 4;
	add.s64 	%rd94, %rd2, %rd416;
	ld.local.u32 	%r545, [%rd94];
	setp.ne.s32 	%p229, %r545, 0;
	@%p229 bra 	$L__BB0_839;
	mov.b32 	%r546, 1;
	st.local.u32 	[%rd94], %r546;
$L__BB0_343:
	setp.eq.s32 	%p230, %r59, 0;
	@%p230 bra 	$L__BB0_346;
	mul.wide.s32 	%rd417, %r59, 4;
	add.s64 	%rd95, %rd2, %rd417;
	ld.local.u32 	%r547, [%rd95];
	setp.ne.s32 	%p231, %r547, 0;
	@%p231 bra 	$L__BB0_839;
	mov.b32 	%r548, 1;
	st.local.u32 	[%rd95], %r548;
$L__BB0_346:
	setp.eq.s32 	%p232, %r68, 0;
	@%p232 bra 	$L__BB0_349;
	mul.wide.s32 	%rd418, %r68, 4;
	add.s64 	%rd96, %rd2, %rd418;
	ld.local.u32 	%r549, [%rd96];
	setp.ne.s32 	%p233, %r549, 0;
	@%p233 bra 	$L__BB0_839;
	mov.b32 	%r550, 1;
	st.local.u32 	[%rd96], %r550;
$L__BB0_349:
	setp.eq.s32 	%p234, %r77, 0;
	@%p234 bra 	$L__BB0_352;
	mul.wide.s32 	%rd419, %r77, 4;
	add.s64 	%rd97, %rd2, %rd419;
	ld.local.u32 	%r551, [%rd97];
	setp.ne.s32 	%p235, %r551, 0;
	@%p235 bra 	$L__BB0_839;
	mov.b32 	%r552, 1;
	st.local.u32 	[%rd97], %r552;
$L__BB0_352:
	setp.eq.s32 	%p236, %r6, 0;
	mov.b32 	%r553, 0;
	st.local.u32 	[%rd2+4], %r553;
	st.local.v2.u32 	[%rd2+8], {%r553, %r553};
	st.local.v2.u32 	[%rd2+16], {%r553, %r553};
	st.local.v2.u32 	[%rd2+24], {%r553, %r553};
	st.local.v2.u32 	[%rd2+32], {%r553, %r553};
	@%p236 bra 	$L__BB0_355;
	mul.wide.s32 	%rd420, %r6, 4;
	add.s64 	%rd98, %rd2, %rd420;
	ld.local.u32 	%r554, [%rd98];
	setp.ne.s32 	%p237, %r554, 0;
	@%p237 bra 	$L__BB0_839;
	mov.b32 	%r555, 1;
	st.local.u32 	[%rd98], %r555;
$L__BB0_355:
	setp.eq.s32 	%p238, %r15, 0;
	@%p238 bra 	$L__BB0_358;
	mul.wide.s32 	%rd421, %r15, 4;
	add.s64 	%rd99, %rd2, %rd421;
	ld.local.u32 	%r556, [%rd99];
	setp.ne.s32 	%p239, %r556, 0;
	@%p239 bra 	$L__BB0_839;
	mov.b32 	%r557, 1;
	st.local.u32 	[%rd99], %r557;
$L__BB0_358:
	setp.eq.s32 	%p240, %r24, 0;
	@%p240 bra 	$L__BB0_361;
	mul.wide.s32 	%rd422, %r24, 4;
	add.s64 	%rd100, %rd2, %rd422;
	ld.local.u32 	%r558, [%rd100];
	setp.ne.s32 	%p241, %r558, 0;
	@%p241 bra 	$L__BB0_839;
	mov.b32 	%r559, 1;
	st.local.u32 	[%rd100], %r559;
$L__BB0_361:
	setp.eq.s32 	%p242, %r33, 0;
	@%p242 bra 	$L__BB0_364;
	mul.wide.s32 	%rd423, %r33, 4;
	add.s64 	%rd101, %rd2, %rd423;
	ld.local.u32 	%r560, [%rd101];
	setp.ne.s32 	%p243, %r560, 0;
	@%p243 bra 	$L__BB0_839;
	mov.b32 	%r561, 1;
	st.local.u32 	[%rd101], %r561;
$L__BB0_364:
	setp.eq.s32 	%p244, %r42, 0;
	@%p244 bra 	$L__BB0_367;
	mul.wide.s32 	%rd424, %r42, 4;
	add.s64 	%rd102, %rd2, %rd424;
	ld.local.u32 	%r562, [%rd102];
	setp.ne.s32 	%p245, %r562, 0;
	@%p245 bra 	$L__BB0_839;
	mov.b32 	%r563, 1;
	st.local.u32 	[%rd102], %r563;
$L__BB0_367:
	setp.eq.s32 	%p246, %r51, 0;
	@%p246 bra 	$L__BB0_370;
	mul.wide.s32 	%rd425, %r51, 4;
	add.s64 	%rd103, %rd2, %rd425;
	ld.local.u32 	%r564, [%rd103];
	setp.ne.s32 	%p247, %r564, 0;
	@%p247 bra 	$L__BB0_839;
	mov.b32 	%r565, 1;
	st.local.u32 	[%rd103], %r565;
$L__BB0_370:
	setp.eq.s32 	%p248, %r60, 0;
	@%p248 bra 	$L__BB0_373;
	mul.wide.s32 	%rd426, %r60, 4;
	add.s64 	%rd104, %rd2, %rd426;
	ld.local.u32 	%r566, [%rd104];
	setp.ne.s32 	%p249, %r566, 0;
	@%p249 bra 	$L__BB0_839;
	mov.b32 	%r567, 1;
	st.local.u32 	[%rd104], %r567;
$L__BB0_373:
	setp.eq.s32 	%p250, %r69, 0;
	@%p250 bra 	$L__BB0_376;
	mul.wide.s32 	%rd427, %r69, 4;
	add.s64 	%rd105, %rd2, %rd427;
	ld.local.u32 	%r568, [%rd105];
	setp.ne.s32 	%p251, %r568, 0;
	@%p251 bra 	$L__BB0_839;
	mov.b32 	%r569, 1;
	st.local.u32 	[%rd105], %r569;
$L__BB0_376:
	setp.eq.s32 	%p252, %r78, 0;
	@%p252 bra 	$L__BB0_379;
	mul.wide.s32 	%rd428, %r78, 4;
	add.s64 	%rd106, %rd2, %rd428;
	ld.local.u32 	%r570, [%rd106];
	setp.ne.s32 	%p253, %r570, 0;
	@%p253 bra 	$L__BB0_839;
	mov.b32 	%r571, 1;
	st.local.u32 	[%rd106], %r571;
$L__BB0_379:
	setp.eq.s32 	%p254, %r7, 0;
	mov.b32 	%r572, 0;
	st.local.u32 	[%rd2+4], %r572;
	st.local.v2.u32 	[%rd2+8], {%r572, %r572};
	st.local.v2.u32 	[%rd2+16], {%r572, %r572};
	st.local.v2.u32 	[%rd2+24], {%r572, %r572};
	st.local.v2.u32 	[%rd2+32], {%r572, %r572};
	@%p254 bra 	$L__BB0_382;
	mul.wide.s32 	%rd429, %r7, 4;
	add.s64 	%rd107, %rd2, %rd429;
	ld.local.u32 	%r573, [%rd107];
	setp.ne.s32 	%p255, %r573, 0;
	@%p255 bra 	$L__BB0_839;
	mov.b32 	%r574, 1;
	st.local.u32 	[%rd107], %r574;
$L__BB0_382:
	setp.eq.s32 	%p256, %r16, 0;
	@%p256 bra 	$L__BB0_385;
	mul.wide.s32 	%rd430, %r16, 4;
	add.s64 	%rd108, %rd2, %rd430;
	ld.local.u32 	%r575, [%rd108];
	setp.ne.s32 	%p257, %r575, 0;
	@%p257 bra 	$L__BB0_839;
	mov.b32 	%r576, 1;
	st.local.u32 	[%rd108], %r576;
$L__BB0_385:
	setp.eq.s32 	%p258, %r25, 0;
	@%p258 bra 	$L__BB0_388;
	mul.wide.s32 	%rd431, %r25, 4;
	add.s64 	%rd109, %rd2, %rd431;
	ld.local.u32 	%r577, [%rd109];
	setp.ne.s32 	%p259, %r577, 0;
	@%p259 bra 	$L__BB0_839;
	mov.b32 	%r578, 1;
	st.local.u32 	[%rd109], %r578;
$L__BB0_388:
	setp.eq.s32 	%p260, %r34, 0;
	@%p260 bra 	$L__BB0_391;
	mul.wide.s32 	%rd432, %r34, 4;
	add.s64 	%rd110, %rd2, %rd432;
	ld.local.u32 	%r579, [%rd110];
	setp.ne.s32 	%p261, %r579, 0;
	@%p261 bra 	$L__BB0_839;
	mov.b32 	%r580, 1;
	st.local.u32 	[%rd110], %r580;
$L__BB0_391:
	setp.eq.s32 	%p262, %r43, 0;
	@%p262 bra 	$L__BB0_394;
	mul.wide.s32 	%rd433, %r43, 4;
	add.s64 	%rd111, %rd2, %rd433;
	ld.local.u32 	%r581, [%rd111];
	setp.ne.s32 	%p263, %r581, 0;
	@%p263 bra 	$L__BB0_839;
	mov.b32 	%r582, 1;
	st.local.u32 	[%rd111], %r582;
$L__BB0_394:
	setp.eq.s32 	%p264, %r52, 0;
	@%p264 bra 	$L__BB0_397;
	mul.wide.s32 	%rd434, %r52, 4;
	add.s64 	%rd112, %rd2, %rd434;
	ld.local.u32 	%r583, [%rd112];
	setp.ne.s32 	%p265, %r583, 0;
	@%p265 bra 	$L__BB0_839;
	mov.b32 	%r584, 1;
	st.local.u32 	[%rd112], %r584;
$L__BB0_397:
	setp.eq.s32 	%p266, %r61, 0;
	@%p266 bra 	$L__BB0_400;
	mul.wide.s32 	%rd435, %r61, 4;
	add.s64 	%rd113, %rd2, %rd435;
	ld.local.u32 	%r585, [%rd113];
	setp.ne.s32 	%p267, %r585, 0;
	@%p267 bra 	$L__BB0_839;
	mov.b32 	%r586, 1;
	st.local.u32 	[%rd113], %r586;
$L__BB0_400:
	setp.eq.s32 	%p268, %r70, 0;
	@%p268 bra 	$L__BB0_403;
	mul.wide.s32 	%rd436, %r70, 4;
	add.s64 	%rd114, %rd2, %rd436;
	ld.local.u32 	%r587, [%rd114];
	setp.ne.s32 	%p269, %r587, 0;
	@%p269 bra 	$L__BB0_839;
	mov.b32 	%r588, 1;
	st.local.u32 	[%rd114], %r588;
$L__BB0_403:
	setp.eq.s32 	%p270, %r79, 0;
	@%p270 bra 	$L__BB0_406;
	mul.wide.s32 	%rd437, %r79, 4;
	add.s64 	%rd115, %rd2, %rd437;
	ld.local.u32 	%r589, [%rd115];
	setp.ne.s32 	%p271, %r589, 0;
	@%p271 bra 	$L__BB0_839;
	mov.b32 	%r590, 1;
	st.local.u32 	[%rd115], %r590;
$L__BB0_406:
	setp.eq.s32 	%p272, %r8, 0;
	mov.b32 	%r591, 0;
	st.local.u32 	[%rd2+4], %r591;
	st.local.v2.u32 	[%rd2+8], {%r591, %r591};
	st.local.v2.u32 	[%rd2+16], {%r591, %r591};
	st.local.v2.u32 	[%rd2+24], {%r591, %r591};
	st.local.v2.u32 	[%rd2+32], {%r591, %r591};
	@%p272 bra 	$L__BB0_409;
	mul.wide.s32 	%rd438, %r8, 4;
	add.s64 	%rd116, %rd2, %rd438;
	ld.local.u32 	%r592, [%rd116];
	setp.ne.s32 	%p273, %r592, 0;
	@%p273 bra 	$L__BB0_839;
	mov.b32 	%r593, 1;
	st.local.u32 	[%rd116], %r593;
$L__BB0_409:
	setp.eq.s32 	%p274, %r17, 0;
	@%p274 bra 	$L__BB0_412;
	mul.wide.s32 	%rd439, %r17, 4;
	add.s64 	%rd117, %rd2, %rd439;
	ld.local.u32 	%r594, [%rd117];
	setp.ne.s32 	%p275, %r594, 0;
	@%p275 bra 	$L__BB0_839;
	mov.b32 	%r595, 1;
	st.local.u32 	[%rd117], %r595;
$L__BB0_412:
	setp.eq.s32 	%p276, %r26, 0;
	@%p276 bra 	$L__BB0_415;
	mul.wide.s32 	%rd440, %r26, 4;
	add.s64 	%rd118, %rd2, %rd440;
	ld.local.u32 	%r596, [%rd118];
	setp.ne.s32 	%p277, %r596, 0;
	@%p277 bra 	$L__BB0_839;
	mov.b32 	%r597, 1;
	st.local.u32 	[%rd118], %r597;
$L__BB0_415:
	setp.eq.s32 	%p278, %r35, 0;
	@%p278 bra 	$L__BB0_418;
	mul.wide.s32 	%rd441, %r35, 4;
	add.s64 	%rd119, %rd2, %rd441;
	ld.local.u32 	%r598, [%rd119];
	setp.ne.s32 	%p279, %r598, 0;
	@%p279 bra 	$L__BB0_839;
	mov.b32 	%r599, 1;
	st.local.u32 	[%rd119], %r599;
$L__BB0_418:
	setp.eq.s32 	%p280, %r44, 0;
	@%p280 bra 	$L__BB0_421;
	mul.wide.s32 	%rd442, %r44, 4;
	add.s64 	%rd120, %rd2, %rd442;
	ld.local.u32 	%r600, [%rd120];
	setp.ne.s32 	%p281, %r600, 0;
	@%p281 bra 	$L__BB0_839;
	mov.b32 	%r601, 1;
	st.local.u32 	[%rd120], %r601;
$L__BB0_421:
	setp.eq.s32 	%p282, %r53, 0;
	@%p282 bra 	$L__BB0_424;
	mul.wide.s32 	%rd443, %r53, 4;
	add.s64 	%rd121, %rd2, %rd443;
	ld.local.u32 	%r602, [%rd121];
	setp.ne.s32 	%p283, %r602, 0;
	@%p283 bra 	$L__BB0_839;
	mov.b32 	%r603, 1;
	st.local.u32 	[%rd121], %r603;
$L__BB0_424:
	setp.eq.s32 	%p284, %r62, 0;
	@%p284 bra 	$L__BB0_427;
	mul.wide.s32 	%rd444, %r62, 4;
	add.s64 	%rd122, %rd2, %rd444;
	ld.local.u32 	%r604, [%rd122];
	setp.ne.s32 	%p285, %r604, 0;
	@%p285 bra 	$L__BB0_839;
	mov.b32 	%r605, 1;
	st.local.u32 	[%rd122], %r605;
$L__BB0_427:
	setp.eq.s32 	%p286, %r71, 0;
	@%p286 bra 	$L__BB0_430;
	mul.wide.s32 	%rd445, %r71, 4;
	add.s64 	%rd123, %rd2, %rd445;
	ld.local.u32 	%r606, [%rd123];
	setp.ne.s32 	%p287, %r606, 0;
	@%p287 bra 	$L__BB0_839;
	mov.b32 	%r607, 1;
	st.local.u32 	[%rd123], %r607;
$L__BB0_430:
	setp.eq.s32 	%p288, %r80, 0;
	@%p288 bra 	$L__BB0_433;
	mul.wide.s32 	%rd446, %r80, 4;
	add.s64 	%rd124, %rd2, %rd446;
	ld.local.u32 	%r608, [%rd124];
	setp.ne.s32 	%p289, %r608, 0;
	@%p289 bra 	$L__BB0_839;
	mov.b32 	%r609, 1;
	st.local.u32 	[%rd124], %r609;
$L__BB0_433:
	mov.b32 	%r610, 0;
	st.local.u32 	[%rd2+4], %r610;
	st.local.v2.u32 	[%rd2+8], {%r610, %r610};
	st.local.v2.u32 	[%rd2+16], {%r610, %r610};
	st.local.v2.u32 	[%rd2+24], {%r610, %r610};
	st.local.v2.u32 	[%rd2+32], {%r610, %r610};
	ld.global.u32 	%r83, [%rd3+28];
	setp.eq.s32 	%p290, %r83, 0;
	@%p290 bra 	$L__BB0_436;
	mul.wide.s32 	%rd447, %r83, 4;
	add.s64 	%rd125, %rd2, %rd447;
	ld.local.u32 	%r611, [%rd125];
	setp.ne.s32 	%p291, %r611, 0;
	@%p291 bra 	$L__BB0_839;
	mov.b32 	%r612, 1;
	st.local.u32 	[%rd125], %r612;
$L__BB0_436:
	setp.eq.s32 	%p292, %r18, 0;
	@%p292 bra 	$L__BB0_439;
	mul.wide.s32 	%rd448, %r18, 4;
	add.s64 	%rd126, %rd2, %rd448;
	ld.local.u32 	%r613, [%rd126];
	setp.ne.s32 	%p293, %r613, 0;
	@%p293 bra 	$L__BB0_839;
	mov.b32 	%r614, 1;
	st.local.u32 	[%rd126], %r614;
$L__BB0_439:
	setp.eq.s32 	%p294, %r27, 0;
	@%p294 bra 	$L__BB0_442;
	mul.wide.s32 	%rd449, %r27, 4;
	add.s64 	%rd127, %rd2, %rd449;
	ld.local.u32 	%r615, [%rd127];
	setp.ne.s32 	%p295, %r615, 0;
	@%p295 bra 	$L__BB0_839;
	mov.b32 	%r616, 1;
	st.local.u32 	[%rd127], %r616;
$L__BB0_442:
	setp.eq.s32 	%p296, %r36, 0;
	@%p296 bra 	$L__BB0_445;
	mul.wide.s32 	%rd450, %r36, 4;
	add.s64 	%rd128, %rd2, %rd450;
	ld.local.u32 	%r617, [%rd128];
	setp.ne.s32 	%p297, %r617, 0;
	@%p297 bra 	$L__BB0_839;
	mov.b32 	%r618, 1;
	st.local.u32 	[%rd128], %r618;
$L__BB0_445:
	setp.eq.s32 	%p298, %r45, 0;
	@%p298 bra 	$L__BB0_448;
	mul.wide.s32 	%rd451, %r45, 4;
	add.s64 	%rd129, %rd2, %rd451;
	ld.local.u32 	%r619, [%rd129];
	setp.ne.s32 	%p299, %r619, 0;
	@%p299 bra 	$L__BB0_839;
	mov.b32 	%r620, 1;
	st.local.u32 	[%rd129], %r620;
$L__BB0_448:
	setp.eq.s32 	%p300, %r54, 0;
	@%p300 bra 	$L__BB0_451;
	mul.wide.s32 	%rd452, %r54, 4;
	add.s64 	%rd130, %rd2, %rd452;
	ld.local.u32 	%r621, [%rd130];
	setp.ne.s32 	%p301, %r621, 0;
	@%p301 bra 	$L__BB0_839;
	mov.b32 	%r622, 1;
	st.local.u32 	[%rd130], %r622;
$L__BB0_451:
	setp.eq.s32 	%p302, %r63, 0;
	@%p302 bra 	$L__BB0_454;
	mul.wide.s32 	%rd453, %r63, 4;
	add.s64 	%rd131, %rd2, %rd453;
	ld.local.u32 	%r623, [%rd131];
	setp.ne.s32 	%p303, %r623, 0;
	@%p303 bra 	$L__BB0_839;
	mov.b32 	%r624, 1;
	st.local.u32 	[%rd131], %r624;
$L__BB0_454:
	setp.eq.s32 	%p304, %r72, 0;
	@%p304 bra 	$L__BB0_457;
	mul.wide.s32 	%rd454, %r72, 4;
	add.s64 	%rd132, %rd2, %rd454;
	ld.local.u32 	%r625, [%rd132];
	setp.ne.s32 	%p305, %r625, 0;
	@%p305 bra 	$L__BB0_839;
	mov.b32 	%r626, 1;
	st.local.u32 	[%rd132], %r626;
$L__BB0_457:
	setp.eq.s32 	%p306, %r81, 0;
	@%p306 bra 	$L__BB0_460;
	mul.wide.s32 	%rd455, %r81, 4;
	add.s64 	%rd133, %rd2, %rd455;
	ld.local.u32 	%r627, [%rd133];
	setp.ne.s32 	%p307, %r627, 0;
	@%p307 bra 	$L__BB0_839;
	mov.b32 	%r628, 1;
	st.local.u32 	[%rd133], %r628;
$L__BB0_460:
	mov.b32 	%r629, 0;
	st.local.u32 	[%rd2+4], %r629;
	st.local.v2.u32 	[%rd2+8], {%r629, %r629};
	st.local.v2.u32 	[%rd2+16], {%r629, %r629};
	st.local.v2.u32 	[%rd2+24], {%r629, %r629};
	st.local.v2.u32 	[%rd2+32], {%r629, %r629};
	ld.global.u32 	%r84, [%rd3+32];
	setp.eq.s32 	%p308, %r84, 0;
	@%p308 bra 	$L__BB0_463;
	mul.wide.s32 	%rd456, %r84, 4;
	add.s64 	%rd134, %rd2, %rd456;
	ld.local.u32 	%r630, [%rd134];
	setp.ne.s32 	%p309, %r630, 0;
	@%p309 bra 	$L__BB0_839;
	mov.b32 	%r631, 1;
	st.local.u32 	[%rd134], %r631;
$L__BB0_463:
	ld.global.u32 	%r85, [%rd3+68];
	setp.eq.s32 	%p310, %r85, 0;
	@%p310 bra 	$L__BB0_466;
	mul.wide.s32 	%rd457, %r85, 4;
	add.s64 	%rd135, %rd2, %rd457;
	ld.local.u32 	%r632, [%rd135];
	setp.ne.s32 	%p311, %r632, 0;
	@%p311 bra 	$L__BB0_839;
	mov.b32 	%r633, 1;
	st.local.u32 	[%rd135], %r633;
$L__BB0_466:
	setp.eq.s32 	%p312, %r28, 0;
	@%p312 bra 	$L__BB0_469;
	mul.wide.s32 	%rd458, %r28, 4;
	add.s64 	%rd136, %rd2, %rd458;
	ld.local.u32 	%r634, [%rd136];
	setp.ne.s32 	%p313, %r634, 0;
	@%p313 bra 	$L__BB0_839;
	mov.b32 	%r635, 1;
	st.local.u32 	[%rd136], %r635;
$L__BB0_469:
	setp.eq.s32 	%p314, %r37, 0;
	@%p314 bra 	$L__BB0_472;
	mul.wide.s32 	%rd459, %r37, 4;
	add.s64 	%rd137, %rd2, %rd459;
	ld.local.u32 	%r636, [%rd137];
	setp.ne.s32 	%p315, %r636, 0;
	@%p315 bra 	$L__BB0_839;
	mov.b32 	%r637, 1;
	st.local.u32 	[%rd137], %r637;
$L__BB0_472:
	setp.eq.s32 	%p316, %r46, 0;
	@%p316 bra 	$L__BB0_475;
	mul.wide.s32 	%rd460, %r46, 4;
	add.s64 	%rd138, %rd2, %rd460;
	ld.local.u32 	%r638, [%rd138];
	setp.ne.s32 	%p317, %r638, 0;
	@%p317 bra 	$L__BB0_839;
	mov.b32 	%r639, 1;
	st.local.u32 	[%rd138], %r639;
$L__BB0_475:
	setp.eq.s32 	%p318, %r55, 0;
	@%p318 bra 	$L__BB0_478;
	mul.wide.s32 	%rd461, %r55, 4;
	add.s64 	%rd139, %rd2, %rd461;
	ld.local.u32 	%r640, [%rd139];
	setp.ne.s32 	%p319, %r640, 0;
	@%p319 bra 	$L__BB0_839;
	mov.b32 	%r641, 1;
	st.local.u32 	[%rd139], %r641;
$L__BB0_478:
	setp.eq.s32 	%p320, %r64, 0;
	@%p320 bra 	$L__BB0_481;
	mul.wide.s32 	%rd462, %r64, 4;
	add.s64 	%rd140, %rd2, %rd462;
	ld.local.u32 	%r642, [%rd140];
	setp.ne.s32 	%p321, %r642, 0;
	@%p321 bra 	$L__BB0_839;
	mov.b32 	%r643, 1;
	st.local.u32 	[%rd140], %r643;
$L__BB0_481:
	setp.eq.s32 	%p322, %r73, 0;
	@%p322 bra 	$L__BB0_484;
	mul.wide.s32 	%rd463, %r73, 4;
	add.s64 	%rd141, %rd2, %rd463;
	ld.local.u32 	%r644, [%rd141];
	setp.ne.s32 	%p323, %r644, 0;
	@%p323 bra 	$L__BB0_839;
	mov.b32 	%r645, 1;
	st.local.u32 	[%rd141], %r645;
$L__BB0_484:
	setp.eq.s32 	%p324, %r82, 0;
	@%p324 bra 	$L__BB0_487;
	mul.wide.s32 	%rd464, %r82, 4;
	add.s64 	%rd142, %rd2, %rd464;
	ld.local.u32 	%r646, [%rd142];
	setp.ne.s32 	%p325, %r646, 0;
	@%p325 bra 	$L__BB0_839;
	mov.b32 	%r647, 1;
	st.local.u32 	[%rd142], %r647;
$L__BB0_487:
	mov.b32 	%r648, 0;
	st.local.u32 	[%rd2], %r648;
	st.local.u32 	[%rd1+4], %r648;
	st.local.v2.u32 	[%rd1+8], {%r648, %r648};
	st.local.v2.u32 	[%rd1+16], {%r648, %r648};
	st.local.v2.u32 	[%rd1+24], {%r648, %r648};
	st.local.v2.u32 	[%rd1+32], {%r648, %r648};
	ld.global.u32 	%r1118, [%rd3];
	setp.eq.s32 	%p326, %r1118, 0;
	@%p326 bra 	$L__BB0_490;
	mul.wide.s32 	%rd465, %r1118, 4;
	add.s64 	%rd143, %rd1, %rd465;
	ld.local.u32 	%r649, [%rd143];
	setp.ne.s32 	%p327, %r649, 0;
	@%p327 bra 	$L__BB0_839;
	mov.b32 	%r650, 1;
	st.local.u32 	[%rd143], %r650;
$L__BB0_490:
	ld.global.u32 	%r87, [%rd3+4];
	setp.eq.s32 	%p328, %r87, 0;
	@%p328 bra 	$L__BB0_493;
	mul.wide.s32 	%rd466, %r87, 4;
	add.s64 	%rd144, %rd1, %rd466;
	ld.local.u32 	%r651, [%rd144];
	setp.ne.s32 	%p329, %r651, 0;
	@%p329 bra 	$L__BB0_839;
	mov.b32 	%r652, 1;
	st.local.u32 	[%rd144], %r652;
$L__BB0_493:
	ld.global.u32 	%r88, [%rd3+8];
	setp.eq.s32 	%p330, %r88, 0;
	@%p330 bra 	$L__BB0_496;
	mul.wide.s32 	%rd467, %r88, 4;
	add.s64 	%rd145, %rd1, %rd467;
	ld.local.u32 	%r653, [%rd145];
	setp.ne.s32 	%p331, %r653, 0;
	@%p331 bra 	$L__BB0_839;
	mov.b32 	%r654, 1;
	st.local.u32 	[%rd145], %r654;
$L__BB0_496:
	ld.global.u32 	%r89, [%rd3+36];
	setp.eq.s32 	%p332, %r89, 0;
	@%p332 bra 	$L__BB0_499;
	mul.wide.s32 	%rd468, %r89, 4;
	add.s64 	%rd146, %rd1, %rd468;
	ld.local.u32 	%r655, [%rd146];
	setp.ne.s32 	%p333, %r655, 0;
	@%p333 bra 	$L__BB0_839;
	mov.b32 	%r656, 1;
	st.local.u32 	[%rd146], %r656;
$L__BB0_499:
	ld.global.u32 	%r90, [%rd3+40];
	setp.eq.s32 	%p334, %r90, 0;
	@%p334 bra 	$L__BB0_502;
	mul.wide.s32 	%rd469, %r90, 4;
	add.s64 	%rd147, %rd1, %rd469;
	ld.local.u32 	%r657, [%rd147];
	setp.ne.s32 	%p335, %r657, 0;
	@%p335 bra 	$L__BB0_839;
	mov.b32 	%r658, 1;
	st.local.u32 	[%rd147], %r658;
$L__BB0_502:
	ld.global.u32 	%r91, [%rd3+44];
	setp.eq.s32 	%p336, %r91, 0;
	@%p336 bra 	$L__BB0_505;
	mul.wide.s32 	%rd470, %r91, 4;
	add.s64 	%rd148, %rd1, %rd470;
	ld.local.u32 	%r659, [%rd148];
	setp.ne.s32 	%p337, %r659, 0;
	@%p337 bra 	$L__BB0_839;
	mov.b32 	%r660, 1;
	st.local.u32 	[%rd148], %r660;
$L__BB0_505:
	ld.global.u32 	%r92, [%rd3+72];
	setp.eq.s32 	%p338, %r92, 0;
	@%p338 bra 	$L__BB0_508;
	mul.wide.s32 	%rd471, %r92, 4;
	add.s64 	%rd149, %rd1, %rd471;
	ld.local.u32 	%r661, [%rd149];
	setp.ne.s32 	%p339, %r661, 0;
	@%p339 bra 	$L__BB0_839;
	mov.b32 	%r662, 1;
	st.local.u32 	[%rd149], %r662;
$L__BB0_508:
	ld.global.u32 	%r93, [%rd3+76];
	setp.eq.s32 	%p340, %r93, 0;
	@%p340 bra 	$L__BB0_511;
	mul.wide.s32 	%rd472, %r93, 4;
	add.s64 	%rd150, %rd1, %rd472;
	ld.local.u32 	%r663, [%rd150];
	setp.ne.s32 	%p341, %r663, 0;
	@%p341 bra 	$L__BB0_839;
	mov.b32 	%r664, 1;
	st.local.u32 	[%rd150], %r664;
$L__BB0_511:
	ld.global.u32 	%r94, [%rd3+80];
	setp.eq.s32 	%p342, %r94, 0;
	@%p342 bra 	$L__BB0_514;
	mul.wide.s32 	%rd473, %r94, 4;
	add.s64 	%rd151, %rd1, %rd473;
	ld.local.u32 	%r665, [%rd151];
	setp.ne.s32 	%p343, %r665, 0;
	@%p343 bra 	$L__BB0_839;
	mov.b32 	%r666, 1;
	st.local.u32 	[%rd151], %r666;
$L__BB0_514:
	mov.b32 	%r667, 0;
	st.local.u32 	[%rd1+4], %r667;
	st.local.v2.u32 	[%rd1+8], {%r667, %r667};
	st.local.v2.u32 	[%rd1+16], {%r667, %r667};
	st.local.v2.u32 	[%rd1+24], {%r667, %r667};
	st.local.v2.u32 	[%rd1+32], {%r667, %r667};
	ld.global.u32 	%r95, [%rd3+12];
	setp.eq.s32 	%p344, %r95, 0;
	@%p344 bra 	$L__BB0_517;
	mul.wide.s32 	%rd474, %r95, 4;
	add.s64 	%rd152, %rd1, %rd474;
	ld.local.u32 	%r668, [%rd152];
	setp.ne.s32 	%p345, %r668, 0;
	@%p345 bra 	$L__BB0_839;
	mov.b32 	%r669, 1;
	st.local.u32 	[%rd152], %r669;
$L__BB0_517:
	ld.global.u32 	%r96, [%rd3+16];
	setp.eq.s32 	%p346, %r96, 0;
	@%p346 bra 	$L__BB0_520;
	mul.wide.s32 	%rd475, %r96, 4;
	add.s64 	%rd153, %rd1, %rd475;
	ld.local.u32 	%r670, [%rd153];
	setp.ne.s32 	%p347, %r670, 0;
	@%p347 bra 	$L__BB0_839;
	mov.b32 	%r671, 1;
	st.local.u32 	[%rd153], %r671;
$L__BB0_520:
	ld.global.u32 	%r97, [%rd3+20];
	setp.eq.s32 	%p348, %r97, 0;
	@%p348 bra 	$L__BB0_523;
	mul.wide.s32 	%rd476, %r97, 4;
	add.s64 	%rd154, %rd1, %rd476;
	ld.local.u32 	%r672, [%rd154];
	setp.ne.s32 	%p349, %r672, 0;
	@%p349 bra 	$L__BB0_839;
	mov.b32 	%r673, 1;
	st.local.u32 	[%rd154], %r673;
$L__BB0_523:
	ld.global.u32 	%r98, [%rd3+48];
	setp.eq.s32 	%p350, %r98, 0;
	@%p350 bra 	$L__BB0_526;
	mul.wide.s32 	%rd477, %r98, 4;
	add.s64 	%rd155, %rd1, %rd477;
	ld.local.u32 	%r674, [%rd155];
	setp.ne.s32 	%p351, %r674, 0;
	@%p351 bra 	$L__BB0_839;
	mov.b32 	%r675, 1;
	st.local.u32 	[%rd155], %r675;
$L__BB0_526:
	ld.global.u32 	%r99, [%rd3+52];
	setp.eq.s32 	%p352, %r99, 0;
	@%p352 bra 	$L__BB0_529;
	mul.wide.s32 	%rd478, %r99, 4;
	add.s64 	%rd156, %rd1, %rd478;
	ld.local.u32 	%r676, [%rd156];
	setp.ne.s32 	%p353, %r676, 0;
	@%p353 bra 	$L__BB0_839;
	mov.b32 	%r677, 1;
	st.local.u32 	[%rd156], %r677;
$L__BB0_529:
	ld.global.u32 	%r100, [%rd3+56];
	setp.eq.s32 	%p354, %r100, 0;
	@%p354 bra 	$L__BB0_532;
	mul.wide.s32 	%rd479, %r100, 4;
	add.s64 	%rd157, %rd1, %rd479;
	ld.local.u32 	%r678, [%rd157];
	setp.ne.s32 	%p355, %r678, 0;
	@%p355 bra 	$L__BB0_839;
	mov.b32 	%r679, 1;
	st.local.u32 	[%rd157], %r679;
$L__BB0_532:
	ld.global.u32 	%r101, [%rd3+84];
	setp.eq.s32 	%p356, %r101, 0;
	@%p356 bra 	$L__BB0_535;
	mul.wide.s32 	%rd480, %r101, 4;
	add.s64 	%rd158, %rd1, %rd480;
	ld.local.u32 	%r680, [%rd158];
	setp.ne.s32 	%p357, %r680, 0;
	@%p357 bra 	$L__BB0_839;
	mov.b32 	%r681, 1;
	st.local.u32 	[%rd158], %r681;
$L__BB0_535:
	ld.global.u32 	%r102, [%rd3+88];
	setp.eq.s32 	%p358, %r102, 0;
	@%p358 bra 	$L__BB0_538;
	mul.wide.s32 	%rd481, %r102, 4;
	add.s64 	%rd159, %rd1, %rd481;
	ld.local.u32 	%r682, [%rd159];
	setp.ne.s32 	%p359, %r682, 0;
	@%p359 bra 	$L__BB0_839;
	mov.b32 	%r683, 1;
	st.local.u32 	[%rd159], %r683;
$L__BB0_538:
	ld.global.u32 	%r103, [%rd3+92];
	setp.eq.s32 	%p360, %r103, 0;
	@%p360 bra 	$L__BB0_541;
	mul.wide.s32 	%rd482, %r103, 4;
	add.s64 	%rd160, %rd1, %rd482;
	ld.local.u32 	%r684, [%rd160];
	setp.ne.s32 	%p361, %r684, 0;
	@%p361 bra 	$L__BB0_839;
	mov.b32 	%r685, 1;
	st.local.u32 	[%rd160], %r685;
$L__BB0_541:
	mov.b32 	%r686, 0;
	st.local.u32 	[%rd1+4], %r686;
	st.local.v2.u32 	[%rd1+8], {%r686, %r686};
	st.local.v2.u32 	[%rd1+16], {%r686, %r686};
	st.local.v2.u32 	[%rd1+24], {%r686, %r686};
	st.local.v2.u32 	[%rd1+32], {%r686, %r686};
	ld.global.u32 	%r104, [%rd3+24];
	setp.eq.s32 	%p362, %r104, 0;
	@%p362 bra 	$L__BB0_544;
	mul.wide.s32 	%rd483, %r104, 4;
	add.s64 	%rd161, %rd1, %rd483;
	ld.local.u32 	%r687, [%rd161];
	setp.ne.s32 	%p363, %r687, 0;
	@%p363 bra 	$L__BB0_839;
	mov.b32 	%r688, 1;
	st.local.u32 	[%rd161], %r688;
$L__BB0_544:
	setp.eq.s32 	%p364, %r83, 0;
	@%p364 bra 	$L__BB0_547;
	mul.wide.s32 	%rd484, %r83, 4;
	add.s64 	%rd162, %rd1, %rd484;
	ld.local.u32 	%r689, [%rd162];
	setp.ne.s32 	%p365, %r689, 0;
	@%p365 bra 	$L__BB0_839;
	mov.b32 	%r690, 1;
	st.local.u32 	[%rd162], %r690;
$L__BB0_547:
	setp.eq.s32 	%p366, %r84, 0;
	@%p366 bra 	$L__BB0_550;
	mul.wide.s32 	%rd485, %r84, 4;
	add.s64 	%rd163, %rd1, %rd485;
	ld.local.u32 	%r691, [%rd163];
	setp.ne.s32 	%p367, %r691, 0;
	@%p367 bra 	$L__BB0_839;
	mov.b32 	%r692, 1;
	st.local.u32 	[%rd163], %r692;
$L__BB0_550:
	ld.global.u32 	%r105, [%rd3+60];
	setp.eq.s32 	%p368, %r105, 0;
	@%p368 bra 	$L__BB0_553;
	mul.wide.s32 	%rd486, %r105, 4;
	add.s64 	%rd164, %rd1, %rd486;
	ld.local.u32 	%r693, [%rd164];
	setp.ne.s32 	%p369, %r693, 0;
	@%p369 bra 	$L__BB0_839;
	mov.b32 	%r694, 1;
	st.local.u32 	[%rd164], %r694;
$L__BB0_553:
	ld.global.u32 	%r106, [%rd3+64];
	setp.eq.s32 	%p370, %r106, 0;
	@%p370 bra 	$L__BB0_556;
	mul.wide.s32 	%rd487, %r106, 4;
	add.s64 	%rd165, %rd1, %rd487;
	ld.local.u32 	%r695, [%rd165];
	setp.ne.s32 	%p371, %r695, 0;
	@%p371 bra 	$L__BB0_839;
	mov.b32 	%r696, 1;
	st.local.u32 	[%rd165], %r696;
$L__BB0_556:
	setp.eq.s32 	%p372, %r85, 0;
	@%p372 bra 	$L__BB0_559;
	mul.wide.s32 	%rd488, %r85, 4;
	add.s64 	%rd166, %rd1, %rd488;
	ld.local.u32 	%r697, [%rd166];
	setp.ne.s32 	%p373, %r697, 0;
	@%p373 bra 	$L__BB0_839;
	mov.b32 	%r698, 1;
	st.local.u32 	[%rd166], %r698;
$L__BB0_559:
	ld.global.u32 	%r107, [%rd3+96];
	setp.eq.s32 	%p374, %r107, 0;
	@%p374 bra 	$L__BB0_562;
	mul.wide.s32 	%rd489, %r107, 4;
	add.s64 	%rd167, %rd1, %rd489;
	ld.local.u32 	%r699, [%rd167];
	setp.ne.s32 	%p375, %r699, 0;
	@%p375 bra 	$L__BB0_839;
	mov.b32 	%r700, 1;
	st.local.u32 	[%rd167], %r700;
$L__BB0_562:
	ld.global.u32 	%r108, [%rd3+100];
	setp.eq.s32 	%p376, %r108, 0;
	@%p376 bra 	$L__BB0_565;
	mul.wide.s32 	%rd490, %r108, 4;
	add.s64 	%rd168, %rd1, %rd490;
	ld.local.u32 	%r701, [%rd168];
	setp.ne.s32 	%p377, %r701, 0;
	@%p377 bra 	$L__BB0_839;
	mov.b32 	%r702, 1;
	st.local.u32 	[%rd168], %r702;
$L__BB0_565:
	ld.global.u32 	%r109, [%rd3+104];
	setp.eq.s32 	%p378, %r109, 0;
	@%p378 bra 	$L__BB0_568;
	mul.wide.s32 	%rd491, %r109, 4;
	add.s64 	%rd169, %rd1, %rd491;
	ld.local.u32 	%r703, [%rd169];
	setp.ne.s32 	%p379, %r703, 0;
	@%p379 bra 	$L__BB0_839;
	mov.b32 	%r704, 1;
	st.local.u32 	[%rd169], %r704;
$L__BB0_568:
	mov.b32 	%r705, 0;
	st.local.u32 	[%rd1+4], %r705;
	st.local.v2.u32 	[%rd1+8], {%r705, %r705};
	st.local.v2.u32 	[%rd1+16], {%r705, %r705};
	st.local.v2.u32 	[%rd1+24], {%r705, %r705};
	st.local.v2.u32 	[%rd1+32], {%r705, %r705};
	ld.global.u32 	%r110, [%rd3+108];
	setp.eq.s32 	%p380, %r110, 0;
	@%p380 bra 	$L__BB0_571;
	mul.wide.s32 	%rd492, %r110, 4;
	add.s64 	%rd170, %rd1, %rd492;
	ld.local.u32 	%r706, [%rd170];
	setp.ne.s32 	%p381, %r706, 0;
	@%p381 bra 	$L__BB0_839;
	mov.b32 	%r707, 1;
	st.local.u32 	[%rd170], %r707;
$L__BB0_571:
	ld.global.u32 	%r111, [%rd3+112];
	setp.eq.s32 	%p382, %r111, 0;
	@%p382 bra 	$L__BB0_574;
	mul.wide.s32 	%rd493, %r111, 4;
	add.s64 	%rd171, %rd1, %rd493;
	ld.local.u32 	%r708, [%rd171];
	setp.ne.s32 	%p383, %r708, 0;
	@%p383 bra 	$L__BB0_839;
	mov.b32 	%r709, 1;
	st.local.u32 	[%rd171], %r709;
$L__BB0_574:
	ld.global.u32 	%r112, [%rd3+116];
	setp.eq.s32 	%p384, %r112, 0;
	@%p384 bra 	$L__BB0_577;
	mul.wide.s32 	%rd494, %r112, 4;
	add.s64 	%rd172, %rd1, %rd494;
	ld.local.u32 	%r710, [%rd172];
	setp.ne.s32 	%p385, %r710, 0;
	@%p385 bra 	$L__BB0_839;
	mov.b32 	%r711, 1;
	st.local.u32 	[%rd172], %r711;
$L__BB0_577:
	ld.global.u32 	%r113, [%rd3+144];
	setp.eq.s32 	%p386, %r113, 0;
	@%p386 bra 	$L__BB0_580;
	mul.wide.s32 	%rd495, %r113, 4;
	add.s64 	%rd173, %rd1, %rd495;
	ld.local.u32 	%r712, [%rd173];
	setp.ne.s32 	%p387, %r712, 0;
	@%p387 bra 	$L__BB0_839;
	mov.b32 	%r713, 1;
	st.local.u32 	[%rd173], %r713;
$L__BB0_580:
	ld.global.u32 	%r114, [%rd3+148];
	setp.eq.s32 	%p388, %r114, 0;
	@%p388 bra 	$L__BB0_583;
	mul.wide.s32 	%rd496, %r114, 4;
	add.s64 	%rd174, %rd1, %rd496;
	ld.local.u32 	%r714, [%rd174];
	setp.ne.s32 	%p389, %r714, 0;
	@%p389 bra 	$L__BB0_839;
	mov.b32 	%r715, 1;
	st.local.u32 	[%rd174], %r715;
$L__BB0_583:
	ld.global.u32 	%r115, [%rd3+152];
	setp.eq.s32 	%p390, %r115, 0;
	@%p390 bra 	$L__BB0_586;
	mul.wide.s32 	%rd497, %r115, 4;
	add.s64 	%rd175, %rd1, %rd497;
	ld.local.u32 	%r716, [%rd175];
	setp.ne.s32 	%p391, %r716, 0;
	@%p391 bra 	$L__BB0_839;
	mov.b32 	%r717, 1;
	st.local.u32 	[%rd175], %r717;
$L__BB0_586:
	ld.global.u32 	%r116, [%rd3+180];
	setp.eq.s32 	%p392, %r116, 0;
	@%p392 bra 	$L__BB0_589;
	mul.wide.s32 	%rd498, %r116, 4;
	add.s64 	%rd176, %rd1, %rd498;
	ld.local.u32 	%r718, [%rd176];
	setp.ne.s32 	%p393, %r718, 0;
	@%p393 bra 	$L__BB0_839;
	mov.b32 	%r719, 1;
	st.local.u32 	[%rd176], %r719;
$L__BB0_589:
	ld.global.u32 	%r117, [%rd3+184];
	setp.eq.s32 	%p394, %r117, 0;
	@%p394 bra 	$L__BB0_592;
	mul.wide.s32 	%rd499, %r117, 4;
	add.s64 	%rd177, %rd1, %rd499;
	ld.local.u32 	%r720, [%rd177];
	setp.ne.s32 	%p395, %r720, 0;
	@%p395 bra 	$L__BB0_839;
	mov.b32 	%r721, 1;
	st.local.u32 	[%rd177], %r721;
$L__BB0_592:
	ld.global.u32 	%r118, [%rd3+188];
	setp.eq.s32 	%p396, %r118, 0;
	@%p396 bra 	$L__BB0_595;
	mul.wide.s32 	%rd500, %r118, 4;
	add.s64 	%rd178, %rd1, %rd500;
	ld.local.u32 	%r722, [%rd178];
	setp.ne.s32 	%p397, %r722, 0;
	@%p397 bra 	$L__BB0_839;
	mov.b32 	%r723, 1;
	st.local.u32 	[%rd178], %r723;
$L__BB0_595:
	mov.b32 	%r724, 0;
	st.local.u32 	[%rd1+4], %r724;
	st.local.v2.u32 	[%rd1+8], {%r724, %r724};
	st.local.v2.u32 	[%rd1+16], {%r724, %r724};
	st.local.v2.u32 	[%rd1+24], {%r724, %r724};
	st.local.v2.u32 	[%rd1+32], {%r724, %r724};
	ld.global.u32 	%r119, [%rd3+120];
	setp.eq.s32 	%p398, %r119, 0;
	@%p398 bra 	$L__BB0_598;
	mul.wide.s32 	%rd501, %r119, 4;
	add.s64 	%rd179, %rd1, %rd501;
	ld.local.u32 	%r725, [%rd179];
	setp.ne.s32 	%p399, %r725, 0;
	@%p399 bra 	$L__BB0_839;
	mov.b32 	%r726, 1;
	st.local.u32 	[%rd179], %r726;
$L__BB0_598:
	ld.global.u32 	%r120, [%rd3+124];
	setp.eq.s32 	%p400, %r120, 0;
	@%p400 bra 	$L__BB0_601;
	mul.wide.s32 	%rd502, %r120, 4;
	add.s64 	%rd180, %rd1, %rd502;
	ld.local.u32 	%r727, [%rd180];
	setp.ne.s32 	%p401, %r727, 0;
	@%p401 bra 	$L__BB0_839;
	mov.b32 	%r728, 1;
	st.local.u32 	[%rd180], %r728;
$L__BB0_601:
	ld.global.u32 	%r121, [%rd3+128];
	setp.eq.s32 	%p402, %r121, 0;
	@%p402 bra 	$L__BB0_604;
	mul.wide.s32 	%rd503, %r121, 4;
	add.s64 	%rd181, %rd1, %rd503;
	ld.local.u32 	%r729, [%rd181];
	setp.ne.s32 	%p403, %r729, 0;
	@%p403 bra 	$L__BB0_839;
	mov.b32 	%r730, 1;
	st.local.u32 	[%rd181], %r730;
$L__BB0_604:
	ld.global.u32 	%r122, [%rd3+156];
	setp.eq.s32 	%p404, %r122, 0;
	@%p404 bra 	$L__BB0_607;
	mul.wide.s32 	%rd504, %r122, 4;
	add.s64 	%rd182, %rd1, %rd504;
	ld.local.u32 	%r731, [%rd182];
	setp.ne.s32 	%p405, %r731, 0;
	@%p405 bra 	$L__BB0_839;
	mov.b32 	%r732, 1;
	st.local.u32 	[%rd182], %r732;
$L__BB0_607:
	ld.global.u32 	%r123, [%rd3+160];
	setp.eq.s32 	%p406, %r123, 0;
	@%p406 bra 	$L__BB0_610;
	mul.wide.s32 	%rd505, %r123, 4;
	add.s64 	%rd183, %rd1, %rd505;
	ld.local.u32 	%r733, [%rd183];
	setp.ne.s32 	%p407, %r733, 0;
	@%p407 bra 	$L__BB0_839;
	mov.b32 	%r734, 1;
	st.local.u32 	[%rd183], %r734;
$L__BB0_610:
	ld.global.u32 	%r124, [%rd3+164];
	setp.eq.s32 	%p408, %r124, 0;
	@%p408 bra 	$L__BB0_613;
	mul.wide.s32 	%rd506, %r124, 4;
	add.s64 	%rd184, %rd1, %rd506;
	ld.local.u32 	%r735, [%rd184];
	setp.ne.s32 	%p409, %r735, 0;
	@%p409 bra 	$L__BB0_839;
	mov.b32 	%r736, 1;
	st.local.u32 	[%rd184], %r736;
$L__BB0_613:
	ld.global.u32 	%r125, [%rd3+192];
	setp.eq.s32 	%p410, %r125, 0;
	@%p410 bra 	$L__BB0_616;
	mul.wide.s32 	%rd507, %r125, 4;
	add.s64 	%rd185, %rd1, %rd507;
	ld.local.u32 	%r737, [%rd185];
	setp.ne.s32 	%p411, %r737, 0;
	@%p411 bra 	$L__BB0_839;
	mov.b32 	%r738, 1;
	st.local.u32 	[%rd185], %r738;
$L__BB0_616:
	ld.global.u32 	%r126, [%rd3+196];
	setp.eq.s32 	%p412, %r126, 0;
	@%p412 bra 	$L__BB0_619;
	mul.wide.s32 	%rd508, %r126, 4;
	add.s64 	%rd186, %rd1, %rd508;
	ld.local.u32 	%r739, [%rd186];
	setp.ne.s32 	%p413, %r739, 0;
	@%p413 bra 	$L__BB0_839;
	mov.b32 	%r740, 1;
	st.local.u32 	[%rd186], %r740;
$L__BB0_619:
	ld.global.u32 	%r127, [%rd3+200];
	setp.eq.s32 	%p414, %r127, 0;
	@%p414 bra 	$L__BB0_622;
	mul.wide.s32 	%rd509, %r127, 4;
	add.s64 	%rd187, %rd1, %rd509;
	ld.local.u32 	%r741, [%rd187];
	setp.ne.s32 	%p415, %r741, 0;
	@%p415 bra 	$L__BB0_839;
	mov.b32 	%r742, 1;
	st.local.u32 	[%rd187], %r742;
$L__BB0_622:
	mov.b32 	%r743, 0;
	st.local.u32 	[%rd1+4], %r743;
	st.local.v2.u32 	[%rd1+8], {%r743, %r743};
	st.local.v2.u32 	[%rd1+16], {%r743, %r743};
	st.local.v2.u32 	[%rd1+24], {%r743, %r743};
	st.local.v2.u32 	[%rd1+32], {%r743, %r743};
	ld.global.u32 	%r128, [%rd3+132];
	setp.eq.s32 	%p416, %r128, 0;
	@%p416 bra 	$L__BB0_625;
	mul.wide.s32 	%rd510, %r128, 4;
	add.s64 	%rd188, %rd1, %rd510;
	ld.local.u32 	%r744, [%rd188];
	setp.ne.s32 	%p417, %r744, 0;
	@%p417 bra 	$L__BB0_839;
	mov.b32 	%r745, 1;
	st.local.u32 	[%rd188], %r745;
$L__BB0_625:
	ld.global.u32 	%r129, [%rd3+136];
	setp.eq.s32 	%p418, %r129, 0;
	@%p418 bra 	$L__BB0_628;
	mul.wide.s32 	%rd511, %r129, 4;
	add.s64 	%rd189, %rd1, %rd511;
	ld.local.u32 	%r746, [%rd189];
	setp.ne.s32 	%p419, %r746, 0;
	@%p419 bra 	$L__BB0_839;
	mov.b32 	%r747, 1;
	st.local.u32 	[%rd189], %r747;
$L__BB0_628:
	ld.global.u32 	%r130, [%rd3+140];
	setp.eq.s32 	%p420, %r130, 0;
	@%p420 bra 	$L__BB0_631;
	mul.wide.s32 	%rd512, %r130, 4;
	add.s64 	%rd190, %rd1, %rd512;
	ld.local.u32 	%r748, [%rd190];
	setp.ne.s32 	%p421, %r748, 0;
	@%p421 bra 	$L__BB0_839;
	mov.b32 	%r749, 1;
	st.local.u32 	[%rd190], %r749;
$L__BB0_631:
	ld.global.u32 	%r131, [%rd3+168];
	setp.eq.s32 	%p422, %r131, 0;
	@%p422 bra 	$L__BB0_634;
	mul.wide.s32 	%rd513, %r131, 4;
	add.s64 	%rd191, %rd1, %rd513;
	ld.local.u32 	%r750, [%rd191];
	setp.ne.s32 	%p423, %r750, 0;
	@%p423 bra 	$L__BB0_839;
	mov.b32 	%r751, 1;
	st.local.u32 	[%rd191], %r751;
$L__BB0_634:
	ld.global.u32 	%r132, [%rd3+172];
	setp.eq.s32 	%p424, %r132, 0;
	@%p424 bra 	$L__BB0_637;
	mul.wide.s32 	%rd514, %r132, 4;
	add.s64 	%rd192, %rd1, %rd514;
	ld.local.u32 	%r752, [%rd192];
	setp.ne.s32 	%p425, %r752, 0;
	@%p425 bra 	$L__BB0_839;
	mov.b32 	%r753, 1;
	st.local.u32 	[%rd192], %r753;
$L__BB0_637:
	ld.global.u32 	%r133, [%rd3+176];
	setp.eq.s32 	%p426, %r133, 0;
	@%p426 bra 	$L__BB0_640;
	mul.wide.s32 	%rd515, %r133, 4;
	add.s64 	%rd193, %rd1, %rd515;
	ld.local.u32 	%r754, [%rd193];
	setp.ne.s32 	%p427, %r754, 0;
	@%p427 bra 	$L__BB0_839;
	mov.b32 	%r755, 1;
	st.local.u32 	[%rd193], %r755;
$L__BB0_640:
	ld.global.u32 	%r134, [%rd3+204];
	setp.eq.s32 	%p428, %r134, 0;
	@%p428 bra 	$L__BB0_643;
	mul.wide.s32 	%rd516, %r134, 4;
	add.s64 	%rd194, %rd1, %rd516;
	ld.local.u32 	%r756, [%rd194];
	setp.ne.s32 	%p429, %r756, 0;
	@%p429 bra 	$L__BB0_839;
	mov.b32 	%r757, 1;
	st.local.u32 	[%rd194], %r757;
$L__BB0_643:
	ld.global.u32 	%r135, [%rd3+208];
	setp.eq.s32 	%p430, %r135, 0;
	@%p430 bra 	$L__BB0_646;
	mul.wide.s32 	%rd517, %r135, 4;
	add.s64 	%rd195, %rd1, %rd517;
	ld.local.u32 	%r758, [%rd195];
	setp.ne.s32 	%p431, %r758, 0;
	@%p431 bra 	$L__BB0_839;
	mov.b32 	%r759, 1;
	st.local.u32 	[%rd195], %r759;
$L__BB0_646:
	ld.global.u32 	%r136, [%rd3+212];
	setp.eq.s32 	%p432, %r136, 0;
	@%p432 bra 	$L__BB0_649;
	mul.wide.s32 	%rd518, %r136, 4;
	add.s64 	%rd196, %rd1, %rd518;
	ld.local.u32 	%r760, [%rd196];
	setp.ne.s32 	%p433, %r760, 0;
	@%p433 bra 	$L__BB0_839;
	mov.b32 	%r761, 1;
	st.local.u32 	[%rd196], %r761;
$L__BB0_649:
	mov.b32 	%r762, 0;
	st.local.u32 	[%rd1+4], %r762;
	st.local.v2.u32 	[%rd1+8], {%r762, %r762};
	st.local.v2.u32 	[%rd1+16], {%r762, %r762};
	st.local.v2.u32 	[%rd1+24], {%r762, %r762};
	st.local.v2.u32 	[%rd1+32], {%r762, %r762};
	ld.global.u32 	%r137, [%rd3+216];
	setp.eq.s32 	%p434, %r137, 0;
	@%p434 bra 	$L__BB0_652;
	mul.wide.s32 	%rd519, %r137, 4;
	add.s64 	%rd197, %rd1, %rd519;
	ld.local.u32 	%r763, [%rd197];
	setp.ne.s32 	%p435, %r763, 0;
	@%p435 bra 	$L__BB0_839;
	mov.b32 	%r764, 1;
	st.local.u32 	[%rd197], %r764;
$L__BB0_652:
	ld.global.u32 	%r138, [%rd3+220];
	setp.eq.s32 	%p436, %r138, 0;
	@%p436 bra 	$L__BB0_655;
	mul.wide.s32 	%rd520, %r138, 4;
	add.s64 	%rd198, %rd1, %rd520;
	ld.local.u32 	%r765, [%rd198];
	setp.ne.s32 	%p437, %r765, 0;
	@%p437 bra 	$L__BB0_839;
	mov.b32 	%r766, 1;
	st.local.u32 	[%rd198], %r766;
$L__BB0_655:
	ld.global.u32 	%r139, [%rd3+224];
	setp.eq.s32 	%p438, %r139, 0;
	@%p438 bra 	$L__BB0_658;
	mul.wide.s32 	%rd521, %r139, 4;
	add.s64 	%rd199, %rd1, %rd521;
	ld.local.u32 	%r767, [%rd199];
	setp.ne.s32 	%p439, %r767, 0;
	@%p439 bra 	$L__BB0_839;
	mov.b32 	%r768, 1;
	st.local.u32 	[%rd199], %r768;
$L__BB0_658:
	ld.global.u32 	%r140, [%rd3+252];
	setp.eq.s32 	%p440, %r140, 0;
	@%p440 bra 	$L__BB0_661;
	mul.wide.s32 	%rd522, %r140, 4;
	add.s64 	%rd200, %rd1, %rd522;
	ld.local.u32 	%r769, [%rd200];
	setp.ne.s32 	%p441, %r769, 0;
	@%p441 bra 	$L__BB0_839;
	mov.b32 	%r770, 1;
	st.local.u32 	[%rd200], %r770;
$L__BB0_661:
	ld.global.u32 	%r141, [%rd3+256];
	setp.eq.s32 	%p442, %r141, 0;
	@%p442 bra 	$L__BB0_664;
	mul.wide.s32 	%rd523, %r141, 4;
	add.s64 	%rd201, %rd1, %rd523;
	ld.local.u32 	%r771, [%rd201];
	setp.ne.s32 	%p443, %r771, 0;
	@%p443 bra 	$L__BB0_839;
	mov.b32 	%r772, 1;
	st.local.u32 	[%rd201], %r772;
$L__BB0_664:
	ld.global.u32 	%r142, [%rd3+260];
	setp.eq.s32 	%p444, %r142, 0;
	@%p444 bra 	$L__BB0_667;
	mul.wide.s32 	%rd524, %r142, 4;
	add.s64 	%rd202, %rd1, %rd524;
	ld.local.u32 	%r773, [%rd202];
	setp.ne.s32 	%p445, %r773, 0;
	@%p445 bra 	$L__BB0_839;
	mov.b32 	%r774, 1;
	st.local.u32 	[%rd202], %r774;
$L__BB0_667:
	ld.global.u32 	%r143, [%rd3+288];
	setp.eq.s32 	%p446, %r143, 0;
	@%p446 bra 	$L__BB0_670;
	mul.wide.s32 	%rd525, %r143, 4;
	add.s64 	%rd203, %rd1, %rd525;
	ld.local.u32 	%r775, [%rd203];
	setp.ne.s32 	%p447, %r775, 0;
	@%p447 bra 	$L__BB0_839;
	mov.b32 	%r776, 1;
	st.local.u32 	[%rd203], %r776;
$L__BB0_670:
	ld.global.u32 	%r144, [%rd3+292];
	setp.eq.s32 	%p448, %r144, 0;
	@%p448 bra 	$L__BB0_673;
	mul.wide.s32 	%rd526, %r144, 4;
	add.s64 	%rd204, %rd1, %rd526;
	ld.local.u32 	%r777, [%rd204];
	setp.ne.s32 	%p449, %r777, 0;
	@%p449 bra 	$L__BB0_839;
	mov.b32 	%r778, 1;
	st.local.u32 	[%rd204], %r778;
$L__BB0_673:
	ld.global.u32 	%r145, [%rd3+296];
	setp.eq.s32 	%p450, %r145, 0;
	@%p450 bra 	$L__BB0_676;
	mul.wide.s32 	%rd527, %r145, 4;
	add.s64 	%rd205, %rd1, %rd527;
	ld.local.u32 	%r779, [%rd205];
	setp.ne.s32 	%p451, %r779, 0;
	@%p451 bra 	$L__BB0_839;
	mov.b32 	%r780, 1;
	st.local.u32 	[%rd205], %r780;
$L__BB0_676:
	mov.b32 	%r781, 0;
	st.local.u32 	[%rd1+4], %r781;
	st.local.v2.u32 	[%rd1+8], {%r781, %r781};
	st.local.v2.u32 	[%rd1+16], {%r781, %r781};
	st.local.v2.u32 	[%rd1+24], {%r781, %r781};
	st.local.v2.u32 	[%rd1+32], {%r781, %r781};
	ld.global.u32 	%r146, [%rd3+228];
	setp.eq.s32 	%p452, %r146, 0;
	@%p452 bra 	$L__BB0_679;
	mul.wide.s32 	%rd528, %r146, 4;
	add.s64 	%rd206, %rd1, %rd528;
	ld.local.u32 	%r782, [%rd206];
	setp.ne.s32 	%p453, %r782, 0;
	@%p453 bra 	$L__BB0_839;
	mov.b32 	%r783, 1;
	st.local.u32 	[%rd206], %r783;
$L__BB0_679:
	ld.global.u32 	%r147, [%rd3+232];
	setp.eq.s32 	%p454, %r147, 0;
	@%p454 bra 	$L__BB0_682;
	mul.wide.s32 	%rd529, %r147, 4;
	add.s64 	%rd207, %rd1, %rd529;
	ld.local.u32 	%r784, [%rd207];
	setp.ne.s32 	%p455, %r784, 0;
	@%p455 bra 	$L__BB0_839;
	mov.b32 	%r785, 1;
	st.local.u32 	[%rd207], %r785;
$L__BB0_682:
	ld.global.u32 	%r148, [%rd3+236];
	setp.eq.s32 	%p456, %r148, 0;
	@%p456 bra 	$L__BB0_685;
	mul.wide.s32 	%rd530, %r148, 4;
	add.s64 	%rd208, %rd1, %rd530;
	ld.local.u32 	%r786, [%rd208];
	setp.ne.s32 	%p457, %r786, 0;
	@%p457 bra 	$L__BB0_839;
	mov.b32 	%r787, 1;
	st.local.u32 	[%rd208], %r787;
$L__BB0_685:
	ld.global.u32 	%r149, [%rd3+264];
	setp.eq.s32 	%p458, %r149, 0;
	@%p458 bra 	$L__BB0_688;
	mul.wide.s32 	%rd531, %r149, 4;
	add.s64 	%rd209, %rd1, %rd531;
	ld.local.u32 	%r788, [%rd209];
	setp.ne.s32 	%p459, %r788, 0;
	@%p459 bra 	$L__BB0_839;
	mov.b32 	%r789, 1;
	st.local.u32 	[%rd209], %r789;
$L__BB0_688:
	ld.global.u32 	%r150, [%rd3+268];
	setp.eq.s32 	%p460, %r150, 0;
	@%p460 bra 	$L__BB0_691;
	mul.wide.s32 	%rd532, %r150, 4;
	add.s64 	%rd210, %rd1, %rd532;
	ld.local.u32 	%r790, [%rd210];
	setp.ne.s32 	%p461, %r790, 0;
	@%p461 bra 	$L__BB0_839;
	mov.b32 	%r791, 1;
	st.local.u32 	[%rd210], %r791;
$L__BB0_691:
	ld.global.u32 	%r151, [%rd3+272];
	setp.eq.s32 	%p462, %r151, 0;
	@%p462 bra 	$L__BB0_694;
	mul.wide.s32 	%rd533, %r151, 4;
	add.s64 	%rd211, %rd1, %rd533;
	ld.local.u32 	%r792, [%rd211];
	setp.ne.s32 	%p463, %r792, 0;
	@%p463 bra 	$L__BB0_839;
	mov.b32 	%r793, 1;
	st.local.u32 	[%rd211], %r793;
$L__BB0_694:
	ld.global.u32 	%r152, [%rd3+300];
	setp.eq.s32 	%p464, %r152, 0;
	@%p464 bra 	$L__BB0_697;
	mul.wide.s32 	%rd534, %r152, 4;
	add.s64 	%rd212, %rd1, %rd534;
	ld.local.u32 	%r794, [%rd212];
	setp.ne.s32 	%p465, %r794, 0;
	@%p465 bra 	$L__BB0_839;
	mov.b32 	%r795, 1;
	st.local.u32 	[%rd212], %r795;
$L__BB0_697:
	ld.global.u32 	%r153, [%rd3+304];
	setp.eq.s32 	%p466, %r153, 0;
	@%p466 bra 	$L__BB0_700;
	mul.wide.s32 	%rd535, %r153, 4;
	add.s64 	%rd213, %rd1, %rd535;
	ld.local.u32 	%r796, [%rd213];
	setp.ne.s32 	%p467, %r796, 0;
	@%p467 bra 	$L__BB0_839;
	mov.b32 	%r797, 1;
	st.local.u32 	[%rd213], %r797;
$L__BB0_700:
	ld.global.u32 	%r154, [%rd3+308];
	setp.eq.s32 	%p468, %r154, 0;
	@%p468 bra 	$L__BB0_703;
	mul.wide.s32 	%rd536, %r154, 4;
	add.s64 	%rd214, %rd1, %rd536;
	ld.local.u32 	%r798, [%rd214];
	setp.ne.s32 	%p469, %r798, 0;
	@%p469 bra 	$L__BB0_839;
	mov.b32 	%r799, 1;
	st.local.u32 	[%rd214], %r799;
$L__BB0_703:
	mov.b32 	%r800, 0;
	st.local.u32 	[%rd1+4], %r800;
	st.local.v2.u32 	[%rd1+8], {%r800, %r800};
	st.local.v2.u32 	[%rd1+16], {%r800, %r800};
	st.local.v2.u32 	[%rd1+24], {%r800, %r800};
	st.local.v2.u32 	[%rd1+32], {%r800, %r800};
	ld.global.u32 	%r155, [%rd3+240];
	setp.eq.s32 	%p470, %r155, 0;
	@%p470 bra 	$L__BB0_706;
	mul.wide.s32 	%rd537, %r155, 4;
	add.s64 	%rd215, %rd1, %rd537;
	ld.local.u32 	%r801, [%rd215];
	setp.ne.s32 	%p471, %r801, 0;
	@%p471 bra 	$L__BB0_839;
	mov.b32 	%r802, 1;
	st.local.u32 	[%rd215], %r802;
$L__BB0_706:
	ld.global.u32 	%r156, [%rd3+244];
	setp.eq.s32 	%p472, %r156, 0;
	@%p472 bra 	$L__BB0_709;
	mul.wide.s32 	%rd538, %r156, 4;
	add.s64 	%rd216, %rd1, %rd538;
	ld.local.u32 	%r803, [%rd216];
	setp.ne.s32 	%p473, %r803, 0;
	@%p473 bra 	$L__BB0_839;
	mov.b32 	%r804, 1;
	st.local.u32 	[%rd216], %r804;
$L__BB0_709:
	ld.global.u32 	%r157, [%rd3+248];
	setp.eq.s32 	%p474, %r157, 0;
	@%p474 bra 	$L__BB0_712;
	mul.wide.s32 	%rd539, %r157, 4;
	add.s64 	%rd217, %rd1, %rd539;
	ld.local.u32 	%r805, [%rd217];
	setp.ne.s32 	%p475, %r805, 0;
	@%p475 bra 	$L__BB0_839;
	mov.b32 	%r806, 1;
	st.local.u32 	[%rd217], %r806;
$L__BB0_712:
	ld.global.u32 	%r158, [%rd3+276];
	setp.eq.s32 	%p476, %r158, 0;
	@%p476 bra 	$L__BB0_715;
	mul.wide.s32 	%rd540, %r158, 4;
	add.s64 	%rd218, %rd1, %rd540;
	ld.local.u32 	%r807, [%rd218];
	setp.ne.s32 	%p477, %r807, 0;
	@%p477 bra 	$L__BB0_839;
	mov.b32 	%r808, 1;
	st.local.u32 	[%rd218], %r808;
$L__BB0_715:
	ld.global.u32 	%r159, [%rd3+280];
	setp.eq.s32 	%p478, %r159, 0;
	@%p478 bra 	$L__BB0_718;
	mul.wide.s32 	%rd541, %r159, 4;
	add.s64 	%rd219, %rd1, %rd541;
	ld.local.u32 	%r809, [%rd219];
	setp.ne.s32 	%p479, %r809, 0;
	@%p479 bra 	$L__BB0_839;
	mov.b32 	%r810, 1;
	st.local.u32 	[%rd219], %r810;
$L__BB0_718:
	ld.global.u32 	%r160, [%rd3+284];
	setp.eq.s32 	%p480, %r160, 0;
	@%p480 bra 	$L__BB0_721;
	mul.wide.s32 	%rd542, %r160, 4;
	add.s64 	%rd220, %rd1, %rd542;
	ld.local.u32 	%r811, [%rd220];
	setp.ne.s32 	%p481, %r811, 0;
	@%p481 bra 	$L__BB0_839;
	mov.b32 	%r812, 1;
	st.local.u32 	[%rd220], %r812;
$L__BB0_721:
	ld.global.u32 	%r161, [%rd3+312];
	setp.eq.s32 	%p482, %r161, 0;
	@%p482 bra 	$L__BB0_724;
	mul.wide.s32 	%rd543, %r161, 4;
	add.s64 	%rd221, %rd1, %rd543;
	ld.local.u32 	%r813, [%rd221];
	setp.ne.s32 	%p483, %r813, 0;
	@%p483 bra 	$L__BB0_839;
	mov.b32 	%r814, 1;
	st.local.u32 	[%rd221], %r814;
$L__BB0_724:
	ld.global.u32 	%r162, [%rd3+316];
	setp.eq.s32 	%p484, %r162, 0;
	@%p484 bra 	$L__BB0_727;
	mul.wide.s32 	%rd544, %r162, 4;
	add.s64 	%rd222, %rd1, %rd544;
	ld.local.u32 	%r815, [%rd222];
	setp.ne.s32 	%p485, %r815, 0;
	@%p485 bra 	$L__BB0_839;
	mov.b32 	%r816, 1;
	st.local.u32 	[%rd222], %r816;
$L__BB0_727:
	ld.global.u32 	%r163, [%rd3+320];
	setp.eq.s32 	%p486, %r163, 0;
	@%p486 bra 	$L__BB0_729;
	mul.wide.s32 	%rd545, %r163, 4;
	add.s64 	%rd546, %rd1, %rd545;
	ld.local.u32 	%r817, [%rd546];
	setp.ne.s32 	%p487, %r817, 0;
	@%p487 bra 	$L__BB0_839;
$L__BB0_729:
	mov.u32 	%r164, %tid.x;
	setp.eq.s32 	%p488, %r164, 0;
	@%p488 bra 	$L__BB0_730;
	bra.uni 	$L__BB0_742;
$L__BB0_730:
	mov.b32 	%r1119, 0;
	st.shared.u32 	[_ZZ5solvePiE7rowMask], %r1119;
	st.shared.u32 	[_ZZ5solvePiE7colMask], %r1119;
	st.shared.u32 	[_ZZ5solvePiE7boxMask], %r1119;
	st.shared.u32 	[_ZZ5solvePiE7rowMask+4], %r1119;
	st.shared.u32 	[_ZZ5solvePiE7colMask+4], %r1119;
	st.shared.u32 	[_ZZ5solvePiE7boxMask+4], %r1119;
	st.shared.u32 	[_ZZ5solvePiE7rowMask+8], %r1119;
	st.shared.u32 	[_ZZ5solvePiE7colMask+8], %r1119;
	st.shared.u32 	[_ZZ5solvePiE7boxMask+8], %r1119;
	st.shared.u32 	[_ZZ5solvePiE7rowMask+12], %r1119;
	st.shared.u32 	[_ZZ5solvePiE7colMask+12], %r1119;
	st.shared.u32 	[_ZZ5solvePiE7boxMask+12], %r1119;
	st.shared.u32 	[_ZZ5solvePiE7rowMask+16], %r1119;
	st.shared.u32 	[_ZZ5solvePiE7colMask+16], %r1119;
	st.shared.u32 	[_ZZ5solvePiE7boxMask+16], %r1119;
	st.shared.u32 	[_ZZ5solvePiE7rowMask+20], %r1119;
	st.shared.u32 	[_ZZ5solvePiE7colMask+20], %r1119;
	st.shared.u32 	[_ZZ5solvePiE7boxMask+20], %r1119;
	st.shared.u32 	[_ZZ5solvePiE7rowMask+24], %r1119;
	st.shared.u32 	[_ZZ5solvePiE7colMask+24], %r1119;
	st.shared.u32 	[_ZZ5solvePiE7boxMask+24], %r1119;
	st.shared.u32 	[_ZZ5solvePiE7rowMask+28], %r1119;
	st.shared.u32 	[_ZZ5solvePiE7colMask+28], %r1119;
	st.shared.u32 	[_ZZ5solvePiE7boxMask+28], %r1119;
	st.shared.u32 	[_ZZ5solvePiE7rowMask+32], %r1119;
	st.shared.u32 	[_ZZ5solvePiE7colMask+32], %r1119;
	st.shared.u32 	[_ZZ5solvePiE7boxMask+32], %r1119;
	mov.u32 	%r829, _ZZ5solvePiE7rowMask;
	mov.u32 	%r834, _ZZ5solvePiE7colMask;
$L__BB0_731:
	setp.lt.s32 	%p489, %r1118, 1;
	@%p489 bra 	$L__BB0_733;
	cvt.u16.u32 	%rs1, %r1119;
	mul.lo.s16 	%rs2, %rs1, 57;
	shr.u16 	%rs3, %rs2, 9;
	mul.lo.s16 	%rs4, %rs3, 9;
	sub.s16 	%rs5, %rs1, %rs4;
	mul.lo.s16 	%rs6, %rs1, 19;
	shr.u16 	%rs7, %rs6, 9;
	and.b16  	%rs8, %rs5, 255;
	mul.lo.s16 	%rs9, %rs8, 86;
	shr.u16 	%rs10, %rs9, 8;
	mad.lo.s16 	%rs11, %rs7, 3, %rs10;
	add.s32 	%r825, %r1118, -1;
	mov.b32 	%r826, 1;
	shl.b32 	%r827, %r826, %r825;
	mul.wide.u16 	%r828, %rs3, 4;
	add.s32 	%r830, %r829, %r828;
	ld.shared.u32 	%r831, [%r830];
	or.b32  	%r832, %r831, %r827;
	st.shared.u32 	[%r830], %r832;
	mul.wide.u16 	%r833, %rs8, 4;
	add.s32 	%r835, %r834, %r833;
	ld.shared.u32 	%r836, [%r835];
	or.b32  	%r837, %r836, %r827;
	st.shared.u32 	[%r835], %r837;
	and.b16  	%rs12, %rs11, 255;
	mul.wide.u16 	%r838, %rs12, 4;
	mov.u32 	%r839, _ZZ5solvePiE7boxMask;
	add.s32 	%r840, %r839, %r838;
	ld.shared.u32 	%r841, [%r840];
	or.b32  	%r842, %r841, %r827;
	st.shared.u32 	[%r840], %r842;
$L__BB0_733:
	add.s32 	%r167, %r1119, 1;
	setp.eq.s32 	%p490, %r167, 81;
	@%p490 bra 	$L__BB0_741;
	mul.wide.u32 	%rd551, %r1119, 4;
	add.s64 	%rd223, %rd3, %rd551;
	ld.global.u32 	%r168, [%rd223+4];
	setp.lt.s32 	%p491, %r168, 1;
	@%p491 bra 	$L__BB0_736;
	cvt.u16.u32 	%rs13, %r167;
	mul.lo.s16 	%rs14, %rs13, 57;
	shr.u16 	%rs15, %rs14, 9;
	mul.lo.s16 	%rs16, %rs15, 9;
	sub.s16 	%rs17, %rs13, %rs16;
	mul.lo.s16 	%rs18, %rs13, 19;
	shr.u16 	%rs19, %rs18, 9;
	and.b16  	%rs20, %rs17, 255;
	mul.lo.s16 	%rs21, %rs20, 86;
	shr.u16 	%rs22, %rs21, 8;
	mad.lo.s16 	%rs23, %rs19, 3, %rs22;
	add.s32 	%r843, %r168, -1;
	mov.b32 	%r844, 1;
	shl.b32 	%r845, %r844, %r843;
	mul.wide.u16 	%r846, %rs15, 4;
	add.s32 	%r848, %r829, %r846;
	ld.shared.u32 	%r849, [%r848];
	or.b32  	%r850, %r849, %r845;
	st.shared.u32 	[%r848], %r850;
	mul.wide.u16 	%r851, %rs20, 4;
	add.s32 	%r853, %r834, %r851;
	ld.shared.u32 	%r854, [%r853];
	or.b32  	%r855, %r854, %r845;
	st.shared.u32 	[%r853], %r855;
	and.b16  	%rs24, %rs23, 255;
	mul.wide.u16 	%r856, %rs24, 4;
	mov.u32 	%r857, _ZZ5solvePiE7boxMask;
	add.s32 	%r858, %r857, %r856;
	ld.shared.u32 	%r859, [%r858];
	or.b32  	%r860, %r859, %r845;
	st.shared.u32 	[%r858], %r860;
$L__BB0_736:
	ld.global.u32 	%r169, [%rd223+8];
	setp.lt.s32 	%p492, %r169, 1;
	@%p492 bra 	$L__BB0_738;
	cvt.u16.u32 	%rs25, %r1119;
	add.s16 	%rs26, %rs25, 2;
	and.b16  	%rs27, %rs26, 255;
	mul.lo.s16 	%rs28, %rs27, 57;
	shr.u16 	%rs29, %rs28, 9;
	mul.lo.s16 	%rs30, %rs29, 9;
	sub.s16 	%rs31, %rs26, %rs30;
	mul.lo.s16 	%rs32, %rs27, 19;
	shr.u16 	%rs33, %rs32, 9;
	and.b16  	%rs34, %rs31, 255;
	mul.lo.s16 	%rs35, %rs34, 86;
	shr.u16 	%rs36, %rs35, 8;
	mad.lo.s16 	%rs37, %rs33, 3, %rs36;
	add.s32 	%r861, %r169, -1;
	mov.b32 	%r862, 1;
	shl.b32 	%r863, %r862, %r861;
	mul.wide.u16 	%r864, %rs29, 4;
	add.s32 	%r866, %r829, %r864;
	ld.shared.u32 	%r867, [%r866];
	or.b32  	%r868, %r867, %r863;
	st.shared.u32 	[%r866], %r868;
	mul.wide.u16 	%r869, %rs34, 4;
	add.s32 	%r871, %r834, %r869;
	ld.shared.u32 	%r872, [%r871];
	or.b32  	%r873, %r872, %r863;
	st.shared.u32 	[%r871], %r873;
	mul.wide.u16 	%r874, %rs37, 4;
	mov.u32 	%r875, _ZZ5solvePiE7boxMask;
	add.s32 	%r876, %r875, %r874;
	ld.shared.u32 	%r877, [%r876];
	or.b32  	%r878, %r877, %r863;
	st.shared.u32 	[%r876], %r878;
$L__BB0_738:
	ld.global.u32 	%r170, [%rd223+12];
	setp.lt.s32 	%p493, %r170, 1;
	@%p493 bra 	$L__BB0_740;
	cvt.u16.u32 	%rs38, %r1119;
	add.s16 	%rs39, %rs38, 3;
	and.b16  	%rs40, %rs39, 255;
	mul.lo.s16 	%rs41, %rs40, 57;
	shr.u16 	%rs42, %rs41, 9;
	mul.lo.s16 	%rs43, %rs42, 9;
	sub.s16 	%rs44, %rs39, %rs43;
	mul.lo.s16 	%rs45, %rs40, 19;
	shr.u16 	%rs46, %rs45, 9;
	and.b16  	%rs47, %rs44, 255;
	mul.lo.s16 	%rs48, %rs47, 86;
	shr.u16 	%rs49, %rs48, 8;
	mad.lo.s16 	%rs50, %rs46, 3, %rs49;
	add.s32 	%r879, %r170, -1;
	mov.b32 	%r880, 1;
	shl.b32 	%r881, %r880, %r879;
	mul.wide.u16 	%r882, %rs42, 4;
	add.s32 	%r884, %r829, %r882;
	ld.shared.u32 	%r885, [%r884];
	or.b32  	%r886, %r885, %r881;
	st.shared.u32 	[%r884], %r886;
	mul.wide.u16 	%r887, %rs47, 4;
	add.s32 	%r889, %r834, %r887;
	ld.shared.u32 	%r890, [%r889];
	or.b32  	%r891, %r890, %r881;
	st.shared.u32 	[%r889], %r891;
	mul.wide.u16 	%r892, %rs50, 4;
	mov.u32 	%r893, _ZZ5solvePiE7boxMask;
	add.s32 	%r894, %r893, %r892;
	ld.shared.u32 	%r895, [%r894];
	or.b32  	%r896, %r895, %r881;
	st.shared.u32 	[%r894], %r896;
$L__BB0_740:
	add.s32 	%r1119, %r1119, 4;
	ld.global.u32 	%r1118, [%rd223+16];
	bra.uni 	$L__BB0_731;
$L__BB0_741:
	mov.b32 	%r897, -1;
	st.shared.u32 	[_ZZ5solvePiE3top], %r897;
$L__BB0_742:
	mov.u32 	%r898, %ctaid.x;
	mov.u32 	%r899, %ntid.x;
	mad.lo.s32 	%r173, %r898, %r899, %r164;
	add.u64 	%rd552, %SP, 80;
	add.u64 	%rd224, %SPL, 80;
	setp.ne.s32 	%p494, %r164, 0;
	bar.sync 	0;
	@%p494 bra 	$L__BB0_783;
	ld.shared.u32 	%r174, [_ZZ5solvePiE7colMask];
	ld.shared.u32 	%r175, [_ZZ5solvePiE7colMask+4];
	ld.shared.u32 	%r176, [_ZZ5solvePiE7colMask+8];
	ld.shared.u32 	%r177, [_ZZ5solvePiE7colMask+12];
	ld.shared.u32 	%r178, [_ZZ5solvePiE7colMask+16];
	ld.shared.u32 	%r179, [_ZZ5solvePiE7colMask+20];
	ld.shared.u32 	%r180, [_ZZ5solvePiE7colMask+24];
	ld.shared.u32 	%r181, [_ZZ5solvePiE7colMask+28];
	mov.b32 	%r1127, 10;
	mov.b32 	%r1129, -1;
	mov.b32 	%r1152, 0;
	ld.shared.u32 	%r182, [_ZZ5solvePiE7colMask+32];
	mov.u32 	%r1128, %r1129;
$L__BB0_744:
	mul.lo.s32 	%r904, %r1152, 9;
	shl.b32 	%r905, %r1152, 2;
	mov.u32 	%r906, _ZZ5solvePiE7rowMask;
	add.s32 	%r187, %r906, %r905;
	mul.hi.u32 	%r907, %r1152, -1431655765;
	shr.u32 	%r908, %r907, 1;
	mul.wide.u32 	%rd553, %r904, 4;
	add.s64 	%rd225, %rd3, %rd553;
	ld.global.u32 	%r909, [%rd225];
	setp.ne.s32 	%p495, %r909, 0;
	mov.u32 	%r910, _ZZ5solvePiE7boxMask;
	mad.lo.s32 	%r188, %r908, 12, %r910;
	@%p495 bra 	$L__BB0_748;
	ld.shared.u32 	%r911, [%r187];
	ld.shared.u32 	%r912, [%r188];
	or.b32  	%r913, %r174, %r911;
	or.b32  	%r914, %r913, %r912;
	and.b32  	%r915, %r914, 511;
	xor.b32  	%r916, %r915, 511;
	popc.b32 	%r189, %r916;
	setp.eq.s32 	%p496, %r915, 511;
	@%p496 bra 	$L__BB0_837;
	setp.ge.s32 	%p497, %r189, %r1127;
	@%p497 bra 	$L__BB0_748;
	setp.eq.s32 	%p498, %r189, 1;
	mov.b32 	%r1129, 0;
	mov.u32 	%r1127, %r189;
	mov.u32 	%r1128, %r1152;
	@%p498 bra 	$L__BB0_782;
$L__BB0_748:
	ld.global.u32 	%r918, [%rd225+4];
	setp.ne.s32 	%p499, %r918, 0;
	@%p499 bra 	$L__BB0_752;
	ld.shared.u32 	%r919, [%r187];
	ld.shared.u32 	%r920, [%r188];
	or.b32  	%r921, %r175, %r919;
	or.b32  	%r922, %r921, %r920;
	and.b32  	%r923, %r922, 511;
	xor.b32  	%r924, %r923, 511;
	popc.b32 	%r193, %r924;
	setp.eq.s32 	%p500, %r923, 511;
	@%p500 bra 	$L__BB0_837;
	setp.ge.s32 	%p501, %r193, %r1127;
	@%p501 bra 	$L__BB0_752;
	setp.eq.s32 	%p502, %r193, 1;
	mov.b32 	%r1129, 1;
	mov.u32 	%r1127, %r193;
	mov.u32 	%r1128, %r1152;
	@%p502 bra 	$L__BB0_782;
$L__BB0_752:
	ld.global.u32 	%r926, [%rd225+8];
	setp.ne.s32 	%p503, %r926, 0;
	@%p503 bra 	$L__BB0_756;
	ld.shared.u32 	%r927, [%r187];
	ld.shared.u32 	%r928, [%r188];
	or.b32  	%r929, %r176, %r927;
	or.b32  	%r930, %r929, %r928;
	and.b32  	%r931, %r930, 511;
	xor.b32  	%r932, %r931, 511;
	popc.b32 	%r197, %r932;
	setp.eq.s32 	%p504, %r931, 511;
	@%p504 bra 	$L__BB0_837;
	setp.ge.s32 	%p505, %r197, %r1127;
	@%p505 bra 	$L__BB0_756;
	setp.eq.s32 	%p506, %r197, 1;
	mov.b32 	%r1129, 2;
	mov.u32 	%r1127, %r197;
	mov.u32 	%r1128, %r1152;
	@%p506 bra 	$L__BB0_782;
$L__BB0_756:
	ld.global.u32 	%r934, [%rd225+12];
	setp.ne.s32 	%p507, %r934, 0;
	@%p507 bra 	$L__BB0_760;
	ld.shared.u32 	%r935, [%r187];
	ld.shared.u32 	%r936, [%r188+4];
	or.b32  	%r937, %r177, %r935;
	or.b32  	%r938, %r937, %r936;
	and.b32  	%r939, %r938, 511;
	xor.b32  	%r940, %r939, 511;
	popc.b32 	%r201, %r940;
	setp.eq.s32 	%p508, %r939, 511;
	@%p508 bra 	$L__BB0_837;
	setp.ge.s32 	%p509, %r201, %r1127;
	@%p509 bra 	$L__BB0_760;
	setp.eq.s32 	%p510, %r201, 1;
	mov.b32 	%r1129, 3;
	mov.u32 	%r1127, %r201;
	mov.u32 	%r1128, %r1152;
	@%p510 bra 	$L__BB0_782;
$L__BB0_760:
	ld.global.u32 	%r942, [%rd225+16];
	setp.ne.s32 	%p511, %r942, 0;
	@%p511 bra 	$L__BB0_764;
	ld.shared.u32 	%r943, [%r187];
	ld.shared.u32 	%r944, [%r188+4];
	or.b32  	%r945, %r178, %r943;
	or.b32  	%r946, %r945, %r944;
	and.b32  	%r947, %r946, 511;
	xor.b32  	%r948, %r947, 511;
	popc.b32 	%r205, %r948;
	setp.eq.s32 	%p512, %r947, 511;
	@%p512 bra 	$L__BB0_837;
	setp.ge.s32 	%p513, %r205, %r1127;
	@%p513 bra 	$L__BB0_764;
	setp.eq.s32 	%p514, %r205, 1;
	mov.b32 	%r1129, 4;
	mov.u32 	%r1127, %r205;
	mov.u32 	%r1128, %r1152;
	@%p514 bra 	$L__BB0_782;
$L__BB0_764:
	ld.global.u32 	%r950, [%rd225+20];
	setp.ne.s32 	%p515, %r950, 0;
	@%p515 bra 	$L__BB0_768;
	ld.shared.u32 	%r951, [%r187];
	ld.shared.u32 	%r952, [%r188+4];
	or.b32  	%r953, %r179, %r951;
	or.b32  	%r954, %r953, %r952;
	and.b32  	%r955, %r954, 511;
	xor.b32  	%r956, %r955, 511;
	popc.b32 	%r209, %r956;
	setp.eq.s32 	%p516, %r955, 511;
	@%p516 bra 	$L__BB0_837;
	setp.ge.s32 	%p517, %r209, %r1127;
	@%p517 bra 	$L__BB0_768;
	setp.eq.s32 	%p518, %r209, 1;
	mov.b32 	%r1129, 5;
	mov.u32 	%r1127, %r209;
	mov.u32 	%r1128, %r1152;
	@%p518 bra 	$L__BB0_782;
$L__BB0_768:
	ld.global.u32 	%r958, [%rd225+24];
	setp.ne.s32 	%p519, %r958, 0;
	@%p519 bra 	$L__BB0_772;
	ld.shared.u32 	%r959, [%r187];
	ld.shared.u32 	%r960, [%r188+8];
	or.b32  	%r961, %r180, %r959;
	or.b32  	%r962, %r961, %r960;
	and.b32  	%r963, %r962, 511;
	xor.b32  	%r964, %r963, 511;
	popc.b32 	%r213, %r964;
	setp.eq.s32 	%p520, %r963, 511;
	@%p520 bra 	$L__BB0_837;
	setp.ge.s32 	%p521, %r213, %r1127;
	@%p521 bra 	$L__BB0_772;
	setp.eq.s32 	%p522, %r213, 1;
	mov.b32 	%r1129, 6;
	mov.u32 	%r1127, %r213;
	mov.u32 	%r1128, %r1152;
	@%p522 bra 	$L__BB0_782;
$L__BB0_772:
	ld.global.u32 	%r966, [%rd225+28];
	setp.ne.s32 	%p523, %r966, 0;
	@%p523 bra 	$L__BB0_776;
	ld.shared.u32 	%r967, [%r187];
	ld.shared.u32 	%r968, [%r188+8];
	or.b32  	%r969, %r181, %r967;
	or.b32  	%r970, %r969, %r968;
	and.b32  	%r971, %r970, 511;
	xor.b32  	%r972, %r971, 511;
	popc.b32 	%r217, %r972;
	setp.eq.s32 	%p524, %r971, 511;
	@%p524 bra 	$L__BB0_837;
	setp.ge.s32 	%p525, %r217, %r1127;
	@%p525 bra 	$L__BB0_776;
	setp.eq.s32 	%p526, %r217, 1;
	mov.b32 	%r1129, 7;
	mov.u32 	%r1127, %r217;
	mov.u32 	%r1128, %r1152;
	@%p526 bra 	$L__BB0_782;
$L__BB0_776:
	ld.global.u32 	%r974, [%rd225+32];
	setp.ne.s32 	%p527, %r974, 0;
	@%p527 bra 	$L__BB0_780;
	ld.shared.u32 	%r975, [%r187];
	ld.shared.u32 	%r976, [%r188+8];
	or.b32  	%r977, %r182, %r975;
	or.b32  	%r978, %r977, %r976;
	and.b32  	%r979, %r978, 511;
	xor.b32  	%r980, %r979, 511;
	popc.b32 	%r221, %r980;
	setp.eq.s32 	%p528, %r979, 511;
	@%p528 bra 	$L__BB0_837;
	setp.ge.s32 	%p529, %r221, %r1127;
	@%p529 bra 	$L__BB0_780;
	setp.eq.s32 	%p530, %r221, 1;
	mov.b32 	%r1129, 8;
	mov.u32 	%r1127, %r221;
	mov.u32 	%r1128, %r1152;
	@%p530 bra 	$L__BB0_782;
$L__BB0_780:
	add.s32 	%r1152, %r1152, 1;
	setp.ne.s32 	%p531, %r1152, 9;
	@%p531 bra 	$L__BB0_744;
	and.b32  	%r982, %r1128, %r1129;
	setp.eq.s32 	%p532, %r982, -1;
	mov.u32 	%r1152, %r1128;
	@%p532 bra 	$L__BB0_836;
$L__BB0_782:
	ld.shared.u32 	%r983, [_ZZ5solvePiE3top];
	add.s32 	%r984, %r983, 1;
	st.shared.u32 	[_ZZ5solvePiE3top], %r984;
	mov.u32 	%r985, _ZZ5solvePiE5stack;
	mad.lo.s32 	%r986, %r983, 12, %r985;
	st.shared.u32 	[%r986+12], %r1152;
	st.shared.u32 	[%r986+16], %r1129;
	mad.lo.s32 	%r987, %r1152, 9, %r1129;
	mul.wide.s32 	%rd554, %r987, 4;
	add.s64 	%rd555, %rd3, %rd554;
	ld.global.u32 	%r988, [%rd555];
	st.shared.u32 	[%r986+20], %r988;
$L__BB0_783:
	bar.sync 	0;
	mov.u32 	%r990, _ZZ5solvePiE5stack;
	mov.u32 	%r993, _ZZ5solvePiE7rowMask;
	mov.u32 	%r995, _ZZ5solvePiE7colMask;
	mov.u32 	%r1004, _ZZ5solvePiE7boxMask;
$L__BB0_784:
	setp.eq.s32 	%p533, %r164, 0;
	bar.sync 	0;
	ld.shared.u32 	%r989, [_ZZ5solvePiE3top];
	setp.lt.s32 	%p534, %r989, 0;
	and.pred  	%p535, %p533, %p534;
	@%p535 bra 	$L__BB0_837;
	setp.ne.s32 	%p536, %r164, 0;
	@%p536 bra 	$L__BB0_835;
	mad.lo.s32 	%r229, %r989, 12, %r990;
	ld.shared.u32 	%r991, [%r229];
	ld.shared.u32 	%r231, [%r229+4];
	ld.shared.u32 	%r1153, [%r229+8];
	shl.b32 	%r992, %r991, 2;
	add.s32 	%r233, %r993, %r992;
	shl.b32 	%r994, %r231, 2;
	add.s32 	%r234, %r995, %r994;
	mul.hi.s32 	%r996, %r991, 1431655766;
	shr.u32 	%r997, %r996, 31;
	add.s32 	%r998, %r996, %r997;
	mul.hi.s32 	%r999, %r231, 1431655766;
	shr.u32 	%r1000, %r999, 31;
	add.s32 	%r1001, %r999, %r1000;
	mad.lo.s32 	%r1002, %r998, 3, %r1001;
	shl.b32 	%r1003, %r1002, 2;
	add.s32 	%r235, %r1004, %r1003;
	max.s32 	%r236, %r1153, 9;
$L__BB0_787:
	setp.eq.s32 	%p537, %r1153, %r236;
	@%p537 bra 	$L__BB0_832;
	add.s32 	%r238, %r1153, 1;
	ld.shared.u32 	%r239, [%r233];
	ld.shared.u32 	%r240, [%r234];
	ld.shared.u32 	%r241, [%r235];
	or.b32  	%r1005, %r240, %r239;
	or.b32  	%r1006, %r1005, %r241;
	mov.b32 	%r1007, 1;
	shl.b32 	%r242, %r1007, %r1153;
	and.b32  	%r1008, %r1006, %r242;
	setp.ne.s32 	%p538, %r1008, 0;
	mov.u32 	%r1153, %r238;
	@%p538 bra 	$L__BB0_787;
	mad.lo.s32 	%r1012, %r991, 9, %r231;
	mul.wide.s32 	%rd556, %r1012, 4;
	add.s64 	%rd226, %rd3, %rd556;
	st.global.u32 	[%rd226], %r238;
	or.b32  	%r243, %r239, %r242;
	st.shared.u32 	[%r233], %r243;
	or.b32  	%r244, %r240, %r242;
	st.shared.u32 	[%r234], %r244;
	or.b32  	%r245, %r241, %r242;
	st.shared.u32 	[%r235], %r245;
	st.shared.u32 	[%r229+8], %r238;
	ld.shared.u32 	%r246, [_ZZ5solvePiE7colMask];
	ld.shared.u32 	%r247, [_ZZ5solvePiE7colMask+4];
	ld.shared.u32 	%r248, [_ZZ5solvePiE7colMask+8];
	ld.shared.u32 	%r249, [_ZZ5solvePiE7colMask+12];
	ld.shared.u32 	%r250, [_ZZ5solvePiE7colMask+16];
	ld.shared.u32 	%r251, [_ZZ5solvePiE7colMask+20];
	ld.shared.u32 	%r252, [_ZZ5solvePiE7colMask+24];
	ld.shared.u32 	%r253, [_ZZ5solvePiE7colMask+28];
	mov.b32 	%r1161, 10;
	mov.b32 	%r1163, -1;
	mov.b32 	%r1186, 0;
	ld.shared.u32 	%r254, [_ZZ5solvePiE7colMask+32];
	mov.u32 	%r1162, %r1163;
$L__BB0_790:
	mul.lo.s32 	%r1013, %r1186, 9;
	shl.b32 	%r1014, %r1186, 2;
	add.s32 	%r259, %r993, %r1014;
	mul.hi.u32 	%r1016, %r1186, -1431655765;
	shr.u32 	%r1017, %r1016, 1;
	mul.wide.u32 	%rd557, %r1013, 4;
	add.s64 	%rd227, %rd3, %rd557;
	ld.global.u32 	%r1018, [%rd227];
	setp.ne.s32 	%p539, %r1018, 0;
	mad.lo.s32 	%r260, %r1017, 12, %r1004;
	@%p539 bra 	$L__BB0_794;
	ld.shared.u32 	%r1020, [%r259];
	ld.shared.u32 	%r1021, [%r260];
	or.b32  	%r1022, %r246, %r1020;
	or.b32  	%r1023, %r1022, %r1021;
	and.b32  	%r1024, %r1023, 511;
	xor.b32  	%r1025, %r1024, 511;
	popc.b32 	%r261, %r1025;
	setp.eq.s32 	%p540, %r1024, 511;
	@%p540 bra 	$L__BB0_829;
	setp.ge.s32 	%p541, %r261, %r1161;
	@%p541 bra 	$L__BB0_794;
	setp.eq.s32 	%p542, %r261, 1;
	mov.b32 	%r1163, 0;
	mov.u32 	%r1161, %r261;
	mov.u32 	%r1162, %r1186;
	@%p542 bra 	$L__BB0_828;
$L__BB0_794:
	ld.global.u32 	%r1027, [%rd227+4];
	setp.ne.s32 	%p543, %r1027, 0;
	@%p543 bra 	$L__BB0_798;
	ld.shared.u32 	%r1028, [%r259];
	ld.shared.u32 	%r1029, [%r260];
	or.b32  	%r1030, %r247, %r1028;
	or.b32  	%r1031, %r1030, %r1029;
	and.b32  	%r1032, %r1031, 511;
	xor.b32  	%r1033, %r1032, 511;
	popc.b32 	%r265, %r1033;
	setp.eq.s32 	%p544, %r1032, 511;
	@%p544 bra 	$L__BB0_829;
	setp.ge.s32 	%p545, %r265, %r1161;
	@%p545 bra 	$L__BB0_798;
	setp.eq.s32 	%p546, %r265, 1;
	mov.b32 	%r1163, 1;
	mov.u32 	%r1161, %r265;
	mov.u32 	%r1162, %r1186;
	@%p546 bra 	$L__BB0_828;
$L__BB0_798:
	ld.global.u32 	%r1035, [%rd227+8];
	setp.ne.s32 	%p547, %r1035, 0;
	@%p547 bra 	$L__BB0_802;
	ld.shared.u32 	%r1036, [%r259];
	ld.shared.u32 	%r1037, [%r260];
	or.b32  	%r1038, %r248, %r1036;
	or.b32  	%r1039, %r1038, %r1037;
	and.b32  	%r1040, %r1039, 511;
	xor.b32  	%r1041, %r1040, 511;
	popc.b32 	%r269, %r1041;
	setp.eq.s32 	%p548, %r1040, 511;
	@%p548 bra 	$L__BB0_829;
	setp.ge.s32 	%p549, %r269, %r1161;
	@%p549 bra 	$L__BB0_802;
	setp.eq.s32 	%p550, %r269, 1;
	mov.b32 	%r1163, 2;
	mov.u32 	%r1161, %r269;
	mov.u32 	%r1162, %r1186;
	@%p550 bra 	$L__BB0_828;
$L__BB0_802:
	ld.global.u32 	%r1043, [%rd227+12];
	setp.ne.s32 	%p551, %r1043, 0;
	@%p551 bra 	$L__BB0_806;
	ld.shared.u32 	%r1044, [%r259];
	ld.shared.u32 	%r1045, [%r260+4];
	or.b32  	%r1046, %r249, %r1044;
	or.b32  	%r1047, %r1046, %r1045;
	and.b32  	%r1048, %r1047, 511;
	xor.b32  	%r1049, %r1048, 511;
	popc.b32 	%r273, %r1049;
	setp.eq.s32 	%p552, %r1048, 511;
	@%p552 bra 	$L__BB0_829;
	setp.ge.s32 	%p553, %r273, %r1161;
	@%p553 bra 	$L__BB0_806;
	setp.eq.s32 	%p554, %r273, 1;
	mov.b32 	%r1163, 3;
	mov.u32 	%r1161, %r273;
	mov.u32 	%r1162, %r1186;
	@%p554 bra 	$L__BB0_828;
$L__BB0_806:
	ld.global.u32 	%r1051, [%rd227+16];
	setp.ne.s32 	%p555, %r1051, 0;
	@%p555 bra 	$L__BB0_810;
	ld.shared.u32 	%r1052, [%r259];
	ld.shared.u32 	%r1053, [%r260+4];
	or.b32  	%r1054, %r250, %r1052;
	or.b32  	%r1055, %r1054, %r1053;
	and.b32  	%r1056, %r1055, 511;
	xor.b32  	%r1057, %r1056, 511;
	popc.b32 	%r277, %r1057;
	setp.eq.s32 	%p556, %r1056, 511;
	@%p556 bra 	$L__BB0_829;
	setp.ge.s32 	%p557, %r277, %r1161;
	@%p557 bra 	$L__BB0_810;
	setp.eq.s32 	%p558, %r277, 1;
	mov.b32 	%r1163, 4;
	mov.u32 	%r1161, %r277;
	mov.u32 	%r1162, %r1186;
	@%p558 bra 	$L__BB0_828;
$L__BB0_810:
	ld.global.u32 	%r1059, [%rd227+20];
	setp.ne.s32 	%p559, %r1059, 0;
	@%p559 bra 	$L__BB0_814;
	ld.shared.u32 	%r1060, [%r259];
	ld.shared.u32 	%r1061, [%r260+4];
	or.b32  	%r1062, %r251, %r1060;
	or.b32  	%r1063, %r1062, %r1061;
	and.b32  	%r1064, %r1063, 511;
	xor.b32  	%r1065, %r1064, 511;
	popc.b32 	%r281, %r1065;
	setp.eq.s32 	%p560, %r1064, 511;
	@%p560 bra 	$L__BB0_829;
	setp.ge.s32 	%p561, %r281, %r1161;
	@%p561 bra 	$L__BB0_814;
	setp.eq.s32 	%p562, %r281, 1;
	mov.b32 	%r1163, 5;
	mov.u32 	%r1161, %r281;
	mov.u32 	%r1162, %r1186;
	@%p562 bra 	$L__BB0_828;
$L__BB0_814:
	ld.global.u32 	%r1067, [%rd227+24];
	setp.ne.s32 	%p563, %r1067, 0;
	@%p563 bra 	$L__BB0_818;
	ld.shared.u32 	%r1068, [%r259];
	ld.shared.u32 	%r1069, [%r260+8];
	or.b32  	%r1070, %r252, %r1068;
	or.b32  	%r1071, %r1070, %r1069;
	and.b32  	%r1072, %r1071, 511;
	xor.b32  	%r1073, %r1072, 511;
	popc.b32 	%r285, %r1073;
	setp.eq.s32 	%p564, %r1072, 511;
	@%p564 bra 	$L__BB0_829;
	setp.ge.s32 	%p565, %r285, %r1161;
	@%p565 bra 	$L__BB0_818;
	setp.eq.s32 	%p566, %r285, 1;
	mov.b32 	%r1163, 6;
	mov.u32 	%r1161, %r285;
	mov.u32 	%r1162, %r1186;
	@%p566 bra 	$L__BB0_828;
$L__BB0_818:
	ld.global.u32 	%r1075, [%rd227+28];
	setp.ne.s32 	%p567, %r1075, 0;
	@%p567 bra 	$L__BB0_822;
	ld.shared.u32 	%r1076, [%r259];
	ld.shared.u32 	%r1077, [%r260+8];
	or.b32  	%r1078, %r253, %r1076;
	or.b32  	%r1079, %r1078, %r1077;
	and.b32  	%r1080, %r1079, 511;
	xor.b32  	%r1081, %r1080, 511;
	popc.b32 	%r289, %r1081;
	setp.eq.s32 	%p568, %r1080, 511;
	@%p568 bra 	$L__BB0_829;
	setp.ge.s32 	%p569, %r289, %r1161;
	@%p569 bra 	$L__BB0_822;
	setp.eq.s32 	%p570, %r289, 1;
	mov.b32 	%r1163, 7;
	mov.u32 	%r1161, %r289;
	mov.u32 	%r1162, %r1186;
	@%p570 bra 	$L__BB0_828;
$L__BB0_822:
	ld.global.u32 	%r1083, [%rd227+32];
	setp.ne.s32 	%p571, %r1083, 0;
	@%p571 bra 	$L__BB0_826;
	ld.shared.u32 	%r1084, [%r259];
	ld.shared.u32 	%r1085, [%r260+8];
	or.b32  	%r1086, %r254, %r1084;
	or.b32  	%r1087, %r1086, %r1085;
	and.b32  	%r1088, %r1087, 511;
	xor.b32  	%r1089, %r1088, 511;
	popc.b32 	%r293, %r1089;
	setp.eq.s32 	%p572, %r1088, 511;
	@%p572 bra 	$L__BB0_829;
	setp.ge.s32 	%p573, %r293, %r1161;
	@%p573 bra 	$L__BB0_826;
	setp.eq.s32 	%p574, %r293, 1;
	mov.b32 	%r1163, 8;
	mov.u32 	%r1161, %r293;
	mov.u32 	%r1162, %r1186;
	@%p574 bra 	$L__BB0_828;
$L__BB0_826:
	add.s32 	%r1186, %r1186, 1;
	setp.ne.s32 	%p575, %r1186, 9;
	@%p575 bra 	$L__BB0_790;
	and.b32  	%r1091, %r1162, %r1163;
	setp.eq.s32 	%p576, %r1091, -1;
	mov.u32 	%r1186, %r1162;
	@%p576 bra 	$L__BB0_836;
$L__BB0_828:
	add.s32 	%r1094, %r989, 1;
	st.shared.u32 	[_ZZ5solvePiE3top], %r1094;
	st.shared.u32 	[%r229+12], %r1186;
	st.shared.u32 	[%r229+16], %r1163;
	mad.lo.s32 	%r1095, %r1186, 9, %r1163;
	mul.wide.s32 	%rd561, %r1095, 4;
	add.s64 	%rd562, %rd3, %rd561;
	ld.global.u32 	%r1096, [%rd562];
	st.shared.u32 	[%r229+20], %r1096;
	bra.uni 	$L__BB0_835;
$L__BB0_829:
	setp.lt.s32 	%p577, %r238, 1;
	@%p577 bra 	$L__BB0_831;
	mov.b32 	%r1097, 0;
	st.global.u32 	[%rd226], %r1097;
	not.b32 	%r1098, %r242;
	and.b32  	%r1099, %r243, %r1098;
	st.shared.u32 	[%r233], %r1099;
	and.b32  	%r1100, %r244, %r1098;
	st.shared.u32 	[%r234], %r1100;
	and.b32  	%r1101, %r245, %r1098;
	st.shared.u32 	[%r235], %r1101;
$L__BB0_831:
	add.s32 	%r1102, %r989, -1;
	st.shared.u32 	[_ZZ5solvePiE3top], %r1102;
	bra.uni 	$L__BB0_835;
$L__BB0_832:
	mad.lo.s32 	%r1103, %r991, 9, %r231;
	mul.wide.s32 	%rd563, %r1103, 4;
	add.s64 	%rd228, %rd3, %rd563;
	ld.global.u32 	%r300, [%rd228];
	setp.lt.s32 	%p578, %r300, 1;
	@%p578 bra 	$L__BB0_834;
	mov.b32 	%r1104, 0;
	st.global.u32 	[%rd228], %r1104;
	add.s32 	%r1105, %r300, -1;
	mov.b32 	%r1106, 1;
	shl.b32 	%r1107, %r1106, %r1105;
	not.b32 	%r1108, %r1107;
	ld.shared.u32 	%r1109, [%r233];
	and.b32  	%r1110, %r1109, %r1108;
	st.shared.u32 	[%r233], %r1110;
	ld.shared.u32 	%r1111, [%r234];
	and.b32  	%r1112, %r1111, %r1108;
	st.shared.u32 	[%r234], %r1112;
	ld.shared.u32 	%r1113, [%r235];
	and.b32  	%r1114, %r1113, %r1108;
	st.shared.u32 	[%r235], %r1114;
$L__BB0_834:
	add.s32 	%r1115, %r989, -1;
	st.shared.u32 	[_ZZ5solvePiE3top], %r1115;
$L__BB0_835:
	bar.sync 	0;
	bra.uni 	$L__BB0_784;
$L__BB0_836:
	st.local.u32 	[%rd224], %r173;
	mov.u64 	%rd558, $str;
	cvta.global.u64 	%rd559, %rd558;
	{ // callseq 1, 0
	.param .b64 param0;
	st.param.b64 	[param0], %rd559;
	.param .b64 param1;
	st.param.b64 	[param1], %rd552;
	.param .b32 retval0;
	call.uni (retval0), 
	vprintf, 
	(
	param0, 
	param1
	);
	ld.param.b32 	%r1092, [retval0];
	} // callseq 1
	bra.uni 	$L__BB0_838;
$L__BB0_837:
	st.local.u32 	[%rd224], %r173;
	mov.u64 	%rd564, $str$1;
	cvta.global.u64 	%rd565, %rd564;
	{ // callseq 2, 0
	.param .b64 param0;
	st.param.b64 	[param0], %rd565;
	.param .b64 param1;
	st.param.b64 	[param1], %rd552;
	.param .b32 retval0;
	call.uni (retval0), 
	vprintf, 
	(
	param0, 
	param1
	);
	ld.param.b32 	%r1116, [retval0];
	} // callseq 2
$L__BB0_838:
	ret;
$L__BB0_839:
	add.u64 	%rd547, %SP, 80;
	add.u64 	%rd548, %SPL, 80;
	mov.u32 	%r818, %ctaid.x;
	mov.u32 	%r819, %ntid.x;
	mov.u32 	%r820, %tid.x;
	mad.lo.s32 	%r821, %r818, %r819, %r820;
	st.local.u32 	[%rd548], %r821;
	mov.u64 	%rd549, $str$1;
	cvta.global.u64 	%rd550, %rd549;
	{ // callseq 0, 0
	.param .b64 param0;
	st.param.b64 	[param0], %rd550;
	.param .b64 param1;
	st.param.b64 	[param1], %rd547;
	.param .b32 retval0;
	call.uni (retval0), 
	vprintf, 
	(
	param0, 
	param1
	);
	ld.param.b32 	%r822, [retval0];
	} // callseq 0
	bra.uni 	$L__BB0_838;

}


// ===== COMPILED SASS (sm_100) =====

	.target	sm_100

	.elftype	@"ET_EXEC"


//--------------------- .note.nv.tkinfo           --------------------------
	.section	.note.nv.tkinfo,"",@"SHT_NOTE"
	.sectionflags	@"SHF_NOTE_NV_TKINFO"
	.tkinfo
        /*0018*/ 	.word	0x00000002
        /*0030*/ 	.string	""
        /*0030*/ 	.string	"ptxas"
        /*0030*/ 	.string	"Cuda compilation tools, release 13.0, V13.0.88"
        /*0030*/ 	.string	"Build cuda_13.0.r13.0/compiler.36424714_0"
        /*0030*/ 	.string	"-arch sm_100 -m 64 "



//--------------------- .note.nv.cuinfo           --------------------------
	.section	.note.nv.cuinfo,"",@"SHT_NOTE"
	.sectionflags	@"SHF_NOTE_NV_CUINFO"
        /*0018*/ 	.short	0x0002
        /*001a*/ 	.short	0x0064
        /*001c*/ 	.short	0x0082
	.zero		2


//--------------------- .nv.info                  --------------------------
	.section	.nv.info,"",@"SHT_CUDA_INFO"
	.align	4


	//----- nvinfo : EIATTR_REGCOUNT
	.align		4
        /*0000*/ 	.byte	0x04, 0x2f
        /*0002*/ 	.short	(.L_3 - .L_2)
	.align		4
.L_2:
        /*0004*/ 	.word	index@(_Z13solve_sudokusPii)
        /*0008*/ 	.word	0x000000ff


	//----- nvinfo : EIATTR_FRAME_SIZE
	.align		4
.L_3:
        /*000c*/ 	.byte	0x04, 0x11
        /*000e*/ 	.short	(.L_5 - .L_4)
	.align		4
.L_4:
        /*0010*/ 	.word	index@(_Z13solve_sudokusPii)
        /*0014*/ 	.word	0x00000168


	//----- nvinfo : EIATTR_MIN_STACK_SIZE
	.align		4
.L_5:
        /*0018*/ 	.byte	0x04, 0x12
        /*001a*/ 	.short	(.L_7 - .L_6)
	.align		4
.L_6:
        /*001c*/ 	.word	index@(_Z13solve_sudokusPii)
        /*0020*/ 	.word	0x00000168
.L_7:


//--------------------- .nv.compat                --------------------------
	.section	.nv.compat,"",@"SHT_CUDA_COMPAT_INFO"
	.align	4
        /*0000*/ 	.byte	0x02, 0x09, 0x00, 0x00, 0x02, 0x02, 0x01, 0x00, 0x02, 0x05, 0x05, 0x00, 0x03, 0x07, 0x01, 0x01
        /*0010*/ 	.byte	0x02, 0x03, 0x00, 0x00, 0x02, 0x06, 0x01, 0x00, 0x04, 0x0b, 0x08, 0x00, 0x09, 0x00, 0x00, 0x00
        /*0020*/ 	.byte	0x00, 0x00, 0x00, 0x00


//--------------------- .nv.info._Z13solve_sudokusPii --------------------------
	.section	.nv.info._Z13solve_sudokusPii,"",@"SHT_CUDA_INFO"
	.sectionflags	@""
	.align	4


	//----- nvinfo : EIATTR_CUDA_API_VERSION
	.align		4
        /*0000*/ 	.byte	0x04, 0x37
        /*0002*/ 	.short	(.L_9 - .L_8)
.L_8:
        /*0004*/ 	.word	0x00000082


	//----- nvinfo : EIATTR_KPARAM_INFO
	.align		4
.L_9:
        /*0008*/ 	.byte	0x04, 0x17
        /*000a*/ 	.short	(.L_11 - .L_10)
.L_10:
        /*000c*/ 	.word	0x00000000
        /*0010*/ 	.short	0x0001
        /*0012*/ 	.short	0x0008
        /*0014*/ 	.byte	0x00, 0xf0, 0x11, 0x00


	//----- nvinfo : EIATTR_KPARAM_INFO
	.align		4
.L_11:
        /*0018*/ 	.byte	0x04, 0x17
        /*001a*/ 	.short	(.L_13 - .L_12)
.L_12:
        /*001c*/ 	.word	0x00000000
        /*0020*/ 	.short	0x0000
        /*0022*/ 	.short	0x0000
        /*0024*/ 	.byte	0x00, 0xf5, 0x21, 0x00


	//----- nvinfo : EIATTR_SPARSE_MMA_MASK
	.align		4
.L_13:
        /*0028*/ 	.byte	0x03, 0x50
        /*002a*/ 	.short	0x0000


	//----- nvinfo : EIATTR_MAXREG_COUNT
	.align		4
        /*002c*/ 	.byte	0x03, 0x1b
        /*002e*/ 	.short	0x00ff


	//----- nvinfo : EIATTR_NUM_BARRIERS
	.align		4
        /*0030*/ 	.byte	0x02, 0x4c
        /*0032*/ 	.byte	0x01
	.zero		1


	//----- nvinfo : EIATTR_EXTERNS
	.align		4
        /*0034*/ 	.byte	0x04, 0x0f
        /*0036*/ 	.short	(.L_15 - .L_14)


	//   ....[0]....
	.align		4
.L_14:
        /*0038*/ 	.word	index@(vprintf)


	//----- nvinfo : EIATTR_ANNOTATIONS
	.align		4
.L_15:
        /*003c*/ 	.byte	0x04, 0x55
        /*003e*/ 	.short	(.L_17 - .L_16)


	//   ....[0]....
.L_16:
        /*0040*/ 	.word	0x00000001
        /*0044*/ 	.byte	0x90, 0x00, 0x00, 0x00, 0x01, 0x00, 0x00, 0x00, 0xd0, 0x00, 0x00, 0x00, 0x01, 0x00, 0x00, 0x00
        /* <DEDUP_REMOVED lines=217> */
        /*0de4*/ 	.byte	0x00, 0x19, 0x01, 0x00, 0x01, 0x00, 0x00, 0x00, 0x10, 0x19, 0x01, 0x00


	//----- nvinfo : EIATTR_MERCURY_ISA_VERSION
	.align		4
.L_17:
        /*0df0*/ 	.byte	0x03, 0x5f
        /*0df2*/ 	.short	0x0101


	//----- nvinfo : EIATTR_UNUSED_LOAD_BYTE_OFFSET
	.align		4
        /*0df4*/ 	.byte	0x04, 0x44
        /*0df6*/ 	.short	(.L_19 - .L_18)


	//   ....[0]....
.L_18:
        /*0df8*/ 	.word	0x0000f810
        /*0dfc*/ 	.word	0x0000fff0


	//   ....[1]....
        /*0e00*/ 	.word	0x00010890
        /*0e04*/ 	.word	0x0000fff0


	//----- nvinfo : EIATTR_VRC_CTA_INIT_COUNT
	.align		4
.L_19:
        /*0e08*/ 	.byte	0x02, 0x4a
	.zero		1
	.zero		1


	//----- nvinfo : EIATTR_SYSCALL_OFFSETS
	.align		4
        /*0e0c*/ 	.byte	0x04, 0x46
        /*0e0e*/ 	.short	(.L_21 - .L_20)


	//   ....[0]....
.L_20:
        /*0e10*/ 	.word	0x00011500


	//   ....[1]....
        /*0e14*/ 	.word	0x000118e0


	//   ....[2]....
        /*0e18*/ 	.word	0x000119e0


	//----- nvinfo : EIATTR_EXIT_INSTR_OFFSETS
	.align		4
.L_21:
        /*0e1c*/ 	.byte	0x04, 0x1c
        /*0e1e*/ 	.short	(.L_23 - .L_22)


	//   ....[0]....
.L_22:
        /*0e20*/ 	.word	0x000000e0


	//   ....[1]....
        /*0e24*/ 	.word	0x00011510


	//   ....[2]....
        /*0e28*/ 	.word	0x000118f0


	//   ....[3]....
        /*0e2c*/ 	.word	0x000119f0


	//----- nvinfo : EIATTR_CRS_STACK_SIZE
	.align		4
.L_23:
        /*0e30*/ 	.byte	0x04, 0x1e
        /*0e32*/ 	.short	(.L_25 - .L_24)
.L_24:
        /*0e34*/ 	.word	0x00000000


	//----- nvinfo : EIATTR_CBANK_PARAM_SIZE
	.align		4
.L_25:
        /*0e38*/ 	.byte	0x03, 0x19
        /*0e3a*/ 	.short	0x000c


	//----- nvinfo : EIATTR_PARAM_CBANK
	.align		4
        /*0e3c*/ 	.byte	0x04, 0x0a
        /*0e3e*/ 	.short	(.L_27 - .L_26)
	.align		4
.L_26:
        /*0e40*/ 	.word	index@(.nv.constant0._Z13solve_sudokusPii)
        /*0e44*/ 	.short	0x0380
        /*0e46*/ 	.short	0x000c


	//----- nvinfo : EIATTR_SW_WAR
	.align		4
.L_27:
        /*0e48*/ 	.byte	0x04, 0x36
        /*0e4a*/ 	.short	(.L_29 - .L_28)
.L_28:
        /*0e4c*/ 	.word	0x00000008
.L_29:


//--------------------- .nv.callgraph             --------------------------
	.section	.nv.callgraph,"",@"SHT_CUDA_CALLGRAPH"
	.align	4
	.sectionentsize	8
	.align		4
        /*0000*/ 	.word	0x00000000
	.align		4
        /*0004*/ 	.word	0xffffffff
	.align		4
        /*0008*/ 	.word	index@(_Z13solve_sudokusPii)
	.align		4
        /*000c*/ 	.word	index@(vprintf)
	.align		4
        /*0010*/ 	.word	0x00000000
	.align		4
        /*0014*/ 	.word	0xfffffffe
	.align		4
        /*0018*/ 	.word	0x00000000
	.align		4
        /*001c*/ 	.word	0xfffffffd
	.align		4
        /*0020*/ 	.word	0x00000000
	.align		4
        /*0024*/ 	.word	0xfffffffc


//--------------------- .nv.constant4             --------------------------
	.section	.nv.constant4,"a",@progbits
	.align	8
	.align		8
.nv.constant4:
        /*0000*/ 	.dword	vprintf
	.align		8
        /*0008*/ 	.dword	$str
	.align		8
        /*0010*/ 	.dword	$str$1


//--------------------- .text._Z13solve_sudokusPii --------------------------
	.section	.text._Z13solve_sudokusPii,"ax",@progbits
	.align	128
        .global         _Z13solve_sudokusPii
        .type           _Z13solve_sudokusPii,@function
        .size           _Z13solve_sudokusPii,(.L_x_538 - _Z13solve_sudokusPii)
        .other          _Z13solve_sudokusPii,@"STO_CUDA_ENTRY STV_DEFAULT"
_Z13solve_sudokusPii:
.text._Z13solve_sudokusPii:
[----:B------:R-:W0:Y:S01]  /*0000*/  LDC R1, c[0x0][0x37c] ;  /* 0x0000df00ff017b82 */ /* 0x000e220000000800 */
[----:B------:R-:W1:Y:S01]  /*0010*/  S2R R2, SR_TID.X ;  /* 0x0000000000027919 */ /* 0x000e620000002100 */
[----:B------:R-:W2:Y:S06]  /*0020*/  LDCU UR5, c[0x0][0x2fc] ;  /* 0x00005f80ff0577ac */ /* 0x000eac0008000800 */
[----:B------:R-:W1:Y:S01]  /*0030*/  S2UR UR38, SR_CTAID.X ;  /* 0x00000000002679c3 */ /* 0x000e620000002500 */
[----:B0-----:R-:W-:Y:S01]  /*0040*/  VIADD R1, R1, 0xfffffe98 ;  /* 0xfffffe9801017836 */ /* 0x001fe20000000000 */
[----:B------:R-:W0:Y:S01]  /*0050*/  LDCU UR4, c[0x0][0x2f8] ;  /* 0x00005f00ff0477ac */ /* 0x000e220008000800 */
[----:B------:R-:W3:Y:S05]  /*0060*/  LDCU UR6, c[0x0][0x388] ;  /* 0x00007100ff0677ac */ /* 0x000eea0008000800 */
[----:B------:R-:W1:Y:S01]  /*0070*/  LDC R0, c[0x0][0x360] ;  /* 0x0000d800ff007b82 */ /* 0x000e620000000800 */
[----:B0-----:R-:W-:-:S05]  /*0080*/  IADD3 R4, P1, PT, R1, UR4, RZ ;  /* 0x0000000401047c10 */ /* 0x001fca000ff3e0ff */
[----:B------:R0:W-:Y:S01]  /*0090*/  STL [R1+0x158], R4 ;  /* 0x0001580401007387 */ /* 0x0001e20000100800 */
[----:B-1----:R-:W-:Y:S02]  /*00a0*/  IMAD R0, R0, UR38, R2 ;  /* 0x0000002600007c24 */ /* 0x002fe4000f8e0202 */
[----:B--2---:R-:W-:-:S03]  /*00b0*/  IMAD.X R2, RZ, RZ, UR5, P1 ;  /* 0x00000005ff027e24 */ /* 0x004fc600088e06ff */
[----:B---3--:R-:W-:Y:S02]  /*00c0*/  ISETP.GE.AND P0, PT, R0, UR6, PT ;  /* 0x0000000600007c0c */ /* 0x008fe4000bf06270 */
[----:B------:R0:W-:Y:S11]  /*00d0*/  STL [R1+0x15c], R2 ;  /* 0x00015c0201007387 */ /* 0x0001f60000100800 */
[----:B0-----:R-:W-:Y:S05]  /*00e0*/  @P0 EXIT ;  /* 0x000000000000094d */ /* 0x001fea0003800000 */
[----:B------:R-:W0:Y:S01]  /*00f0*/  LDC.64 R4, c[0x0][0x380] ;  /* 0x0000e000ff047b82 */ /* 0x000e220000000a00 */
[----:B------:R-:W1:Y:S01]  /*0100*/  LDCU.64 UR36, c[0x0][0x358] ;  /* 0x00006b00ff2477ac */ /* 0x000e620008000a00 */
[----:B------:R-:W-:-:S04]  /*0110*/  IMAD R7, R0, 0x51, RZ ;  /* 0x0000005100077824 */ /* 0x000fc800078e02ff */
[----:B0-----:R-:W-:-:S05]  /*0120*/  IMAD.WIDE R4, R7, 0x4, R4 ;  /* 0x0000000407047825 */ /* 0x001fca00078e0204 */
[----:B-1----:R-:W2:Y:S01]  /*0130*/  LDG.E R2, desc[UR36][R4.64] ;  /* 0x0000002404027981 */ /* 0x002ea2000c1e1900 */
[----:B------:R-:W-:Y:S01]  /*0140*/  BSSY.RECONVERGENT B0, `(.L_x_0) ;  /* 0x0000014000007945 */ /* 0x000fe20003800200 */
[----:B------:R-:W-:Y:S01]  /*0150*/  LOP3.LUT R3, R3, 0xfffffffe, RZ, 0xc0, !PT ;  /* 0xfffffffe03037812 */ /* 0x000fe200078ec0ff */
[----:B------:R-:W-:Y:S01]  /*0160*/  IMAD.MOV.U32 R0, RZ, RZ, R1 ;  /* 0x000000ffff007224 */ /* 0x000fe200078e0001 */
[----:B------:R0:W-:Y:S01]  /*0170*/  STL [R1+0x4], RZ ;  /* 0x000004ff01007387 */ /* 0x0001e20000100800 */
[----:B------:R-:W1:Y:S05]  /*0180*/  BMOV.32.CLEAR R8, B0 ;  /* 0x0000000000087355 */ /* 0x000e6a0000100000 */
[----:B------:R0:W-:Y:S04]  /*0190*/  STL.64 [R1+0x8], RZ ;  /* 0x000008ff01007387 */ /* 0x0001e80000100a00 */
[----:B------:R0:W-:Y:S04]  /*01a0*/  STL.64 [R1+0x10], RZ ;  /* 0x000010ff01007387 */ /* 0x0001e80000100a00 */
[----:B------:R0:W-:Y:S04]  /*01b0*/  STL.64 [R1+0x18], RZ ;  /* 0x000018ff01007387 */ /* 0x0001e80000100a00 */
[----:B------:R0:W-:Y:S04]  /*01c0*/  STL.64 [R1+0x20], RZ ;  /* 0x000020ff01007387 */ /* 0x0001e80000100a00 */
[----:B--2---:R0:W-:Y:S01]  /*01d0*/  STL [R1+0x13c], R2 ;  /* 0x00013c0201007387 */ /* 0x0041e20000100800 */
[----:B------:R-:W-:-:S13]  /*01e0*/  ISETP.NE.AND P0, PT, R2, RZ, PT ;  /* 0x000000ff0200720c */ /* 0x000fda0003f05270 */
[----:B------:R-:W-:Y:S01]  /*01f0*/  @P0 LOP3.LUT R3, R3, 0x1, RZ, 0xfc, !PT ;  /* 0x0000000103030812 */ /* 0x000fe200078efcff */
[----:B01----:R-:W-:Y:S06]  /*0200*/  @!P0 BRA `(.L_x_1) ;  /* 0x0000000000188947 */ /* 0x003fec0003800000 */
[----:B------:R-:W-:-:S05]  /*0210*/  IMAD R6, R2, 0x4, R0 ;  /* 0x0000000402067824 */ /* 0x000fca00078e0200 */
[----:B------:R-:W2:Y:S02]  /*0220*/  LDL R2, [R6] ;  /* 0x0000000006027983 */ /* 0x000ea40000100800 */
[----:B--2---:R-:W-:-:S13]  /*0230*/  ISETP.NE.AND P0, PT, R2, RZ, PT ;  /* 0x000000ff0200720c */ /* 0x004fda0003f05270 */
[----:B------:R-:W-:Y:S05]  /*0240*/  @P0 BRA `(.L_x_2) ;  /* 0x0000011400ac0947 */ /* 0x000fea0003800000 */
[----:B------:R-:W-:-:S05]  /*0250*/  IMAD.MOV.U32 R7, RZ, RZ, 0x1 ;  /* 0x00000001ff077424 */ /* 0x000fca00078e00ff */
[----:B------:R0:W-:Y:S02]  /*0260*/  STL [R6], R7 ;  /* 0x0000000706007387 */ /* 0x0001e40000100800 */
.L_x_1:
[----:B------:R1:W-:Y:S05]  /*0270*/  BMOV.32 B0, R8 ;  /* 0x0000000800007356 */ /* 0x0003ea0000000000 */
[----:B------:R-:W-:Y:S05]  /*0280*/  BSYNC.RECONVERGENT B0 ;  /* 0x0000000000007941 */ /* 0x000fea0003800200 */
.L_x_0:
[----:B------:R-:W2:Y:S01]  /*0290*/  LDG.E R2, desc[UR36][R4.64+0x4] ;  /* 0x0000042404027981 */ /* 0x000ea2000c1e1900 */
[----:B------:R-:W-:Y:S01]  /*02a0*/  BSSY.RECONVERGENT B0, `(.L_x_3) ;  /* 0x000000e000007945 */ /* 0x000fe20003800200 */
[----:B------:R-:W-:-:S03]  /*02b0*/  LOP3.LUT R3, R3, 0xfffffffd, RZ, 0xc0, !PT ;  /* 0xfffffffd03037812 */ /* 0x000fc600078ec0ff */
[----:B-1----:R-:W1:Y:S05]  /*02c0*/  BMOV.32.CLEAR R8, B0 ;  /* 0x0000000000087355 */ /* 0x002e6a0000100000 */
[----:B--2---:R2:W-:Y:S01]  /*02d0*/  STL [R1+0x138], R2 ;  /* 0x0001380201007387 */ /* 0x0045e20000100800 */
[----:B------:R-:W-:-:S13]  /*02e0*/  ISETP.NE.AND P0, PT, R2, RZ, PT ;  /* 0x000000ff0200720c */ /* 0x000fda0003f05270 */
[----:B------:R-:W-:Y:S01]  /*02f0*/  @P0 LOP3.LUT R3, R3, 0x2, RZ, 0xfc, !PT ;  /* 0x0000000203030812 */ /* 0x000fe200078efcff */
[----:B-12---:R-:W-:Y:S06]  /*0300*/  @!P0 BRA `(.L_x_4) ;  /* 0x0000000000188947 */ /* 0x006fec0003800000 */
[----:B0-----:R-:W-:-:S05]  /*0310*/  IMAD R6, R2, 0x4, R0 ;  /* 0x0000000402067824 */ /* 0x001fca00078e0200 */
[----:B------:R-:W2:Y:S02]  /*0320*/  LDL R2, [R6] ;  /* 0x0000000006027983 */ /* 0x000ea40000100800 */
[----:B--2---:R-:W-:-:S13]  /*0330*/  ISETP.NE.AND P0, PT, R2, RZ, PT ;  /* 0x000000ff0200720c */ /* 0x004fda0003f05270 */
[----:B------:R-:W-:Y:S05]  /*0340*/  @P0 BRA `(.L_x_2) ;  /* 0x00000114006c0947 */ /* 0x000fea0003800000 */
[----:B------:R-:W-:-:S05]  /*0350*/  IMAD.MOV.U32 R7, RZ, RZ, 0x1 ;  /* 0x00000001ff077424 */ /* 0x000fca00078e00ff */
[----:B------:R1:W-:Y:S02]  /*0360*/  STL [R6], R7 ;  /* 0x0000000706007387 */ /* 0x0003e40000100800 */
.L_x_4:
[----:B------:R2:W-:Y:S05]  /*0370*/  BMOV.32 B0, R8 ;  /* 0x0000000800007356 */ /* 0x0005ea0000000000 */
[----:B------:R-:W-:Y:S05]  /*0380*/  BSYNC.RECONVERGENT B0 ;  /* 0x0000000000007941 */ /* 0x000fea0003800200 */
.L_x_3:
[----:B------:R-:W3:Y:S01]  /*0390*/  LDG.E R2, desc[UR36][R4.64+0x8] ;  /* 0x0000082404027981 */ /* 0x000ee2000c1e1900 */
[----:B------:R-:W-:Y:S01]  /*03a0*/  BSSY.RECONVERGENT B0, `(.L_x_5) ;  /* 0x000000e000007945 */ /* 0x000fe20003800200 */
[----:B------:R-:W-:-:S03]  /*03b0*/  LOP3.LUT R3, R3, 0xfffffffb, RZ, 0xc0, !PT ;  /* 0xfffffffb03037812 */ /* 0x000fc600078ec0ff */
[----:B--2---:R-:W2:Y:S05]  /*03c0*/  BMOV.32.CLEAR R8, B0 ;  /* 0x0000000000087355 */ /* 0x004eaa0000100000 */
[----:B---3--:R3:W-:Y:S01]  /*03d0*/  STL [R1+0x134], R2 ;  /* 0x0001340201007387 */ /* 0x0087e20000100800 */
[----:B------:R-:W-:-:S13]  /*03e0*/  ISETP.NE.AND P0, PT, R2, RZ, PT ;  /* 0x000000ff0200720c */ /* 0x000fda0003f05270 */
[----:B------:R-:W-:Y:S01]  /*03f0*/  @P0 LOP3.LUT R3, R3, 0x4, RZ, 0xfc, !PT ;  /* 0x0000000403030812 */ /* 0x000fe200078efcff */
[----:B--23--:R-:W-:Y:S06]  /*0400*/  @!P0 BRA `(.L_x_6) ;  /* 0x0000000000188947 */ /* 0x00cfec0003800000 */
[----:B01----:R-:W-:-:S05]  /*0410*/  IMAD R6, R2, 0x4, R0 ;  /* 0x0000000402067824 */ /* 0x003fca00078e0200 */
[----:B------:R-:W2:Y:S02]  /*0420*/  LDL R2, [R6] ;  /* 0x0000000006027983 */ /* 0x000ea40000100800 */
[----:B--2---:R-:W-:-:S13]  /*0430*/  ISETP.NE.AND P0, PT, R2, RZ, PT ;  /* 0x000000ff0200720c */ /* 0x004fda0003f05270 */
[----:B------:R-:W-:Y:S05]  /*0440*/  @P0 BRA `(.L_x_2) ;  /* 0x00000114002c0947 */ /* 0x000fea0003800000 */
[----:B------:R-:W-:-:S05]  /*0450*/  IMAD.MOV.U32 R7, RZ, RZ, 0x1 ;  /* 0x00000001ff077424 */ /* 0x000fca00078e00ff */
[----:B------:R2:W-:Y:S02]  /*0460*/  STL [R6], R7 ;  /* 0x0000000706007387 */ /* 0x0005e40000100800 */
.L_x_6:
[----:B------:R3:W-:Y:S05]  /*0470*/  BMOV.32 B0, R8 ;  /* 0x0000000800007356 */ /* 0x0007ea0000000000 */
[----:B------:R-:W-:Y:S05]  /*0480*/  BSYNC.RECONVERGENT B0 ;  /* 0x0000000000007941 */ /* 0x000fea0003800200 */
.L_x_5:
[----:B------:R-:W4:Y:S01]  /*0490*/  LDG.E R2, desc[UR36][R4.64+0xc] ;  /* 0x00000c2404027981 */ /* 0x000f22000c1e1900 */
[----:B------:R-:W-:Y:S01]  /*04a0*/  BSSY.RECONVERGENT B0, `(.L_x_7) ;  /* 0x000000e000007945 */ /* 0x000fe20003800200 */
[----:B------:R-:W-:-:S03]  /*04b0*/  LOP3.LUT R3, R3, 0xefffffff, RZ, 0xc0, !PT ;  /* 0xefffffff03037812 */ /* 0x000fc600078ec0ff */
[----:B---3--:R-:W3:Y:S05]  /*04c0*/  BMOV.32.CLEAR R8, B0 ;  /* 0x0000000000087355 */ /* 0x008eea0000100000 */
[----:B----4-:R4:W-:Y:S01]  /*04d0*/  STL [R1+0x130], R2 ;  /* 0x0001300201007387 */ /* 0x0109e20000100800 */
[----:B------:R-:W-:-:S13]  /*04e0*/  ISETP.NE.AND P0, PT, R2, RZ, PT ;  /* 0x000000ff0200720c */ /* 0x000fda0003f05270 */
[----:B------:R-:W-:Y:S01]  /*04f0*/  @P0 LOP3.LUT R3, R3, 0x10000000, RZ, 0xfc, !PT ;  /* 0x1000000003030812 */ /* 0x000fe200078efcff */
[----:B---34-:R-:W-:Y:S06]  /*0500*/  @!P0 BRA `(.L_x_8) ;  /* 0x0000000000188947 */ /* 0x018fec0003800000 */
[----:B012---:R-:W-:-:S05]  /*0510*/  IMAD R6, R2, 0x4, R0 ;  /* 0x0000000402067824 */ /* 0x007fca00078e0200 */
[----:B------:R-:W2:Y:S02]  /*0520*/  LDL R2, [R6] ;  /* 0x0000000006027983 */ /* 0x000ea40000100800 */
[----:B--2---:R-:W-:-:S13]  /*0530*/  ISETP.NE.AND P0, PT, R2, RZ, PT ;  /* 0x000000ff0200720c */ /* 0x004fda0003f05270 */
[----:B------:R-:W-:Y:S05]  /*0540*/  @P0 BRA `(.L_x_2) ;  /* 0x0000011000ec0947 */ /* 0x000fea0003800000 */
[----:B------:R-:W-:-:S05]  /*0550*/  IMAD.MOV.U32 R7, RZ, RZ, 0x1 ;  /* 0x00000001ff077424 */ /* 0x000fca00078e00ff */
[----:B------:R3:W-:Y:S02]  /*0560*/  STL [R6], R7 ;  /* 0x0000000706007387 */ /* 0x0007e40000100800 */
.L_x_8:
[----:B------:R4:W-:Y:S05]  /*0570*/  BMOV.32 B0, R8 ;  /* 0x0000000800007356 */ /* 0x0009ea0000000000 */
[----:B------:R-:W-:Y:S05]  /*0580*/  BSYNC.RECONVERGENT B0 ;  /* 0x0000000000007941 */ /* 0x000fea0003800200 */
.L_x_7:
[----:B------:R-:W5:Y:S01]  /*0590*/  LDG.E R2, desc[UR36][R4.64+0x10] ;  /* 0x0000102404027981 */ /* 0x000f62000c1e1900 */
[----:B------:R-:W-:Y:S01]  /*05a0*/  BSSY.RECONVERGENT B0, `(.L_x_9) ;  /* 0x000000e000007945 */ /* 0x000fe20003800200 */
[----:B------:R-:W-:-:S03]  /*05b0*/  LOP3.LUT R248, R248, 0xfff7ffff, RZ, 0xc0, !PT ;  /* 0xfff7fffff8f87812 */ /* 0x000fc600078ec0ff */
[----:B----4-:R-:W4:Y:S05]  /*05c0*/  BMOV.32.CLEAR R8, B0 ;  /* 0x0000000000087355 */ /* 0x010f2a0000100000 */
[----:B-----5:R0:W-:Y:S01]  /*05d0*/  STL [R1+0x12c], R2 ;  /* 0x00012c0201007387 */ /* 0x0201e20000100800 */
[----:B------:R-:W-:-:S13]  /*05e0*/  ISETP.NE.AND P0, PT, R2, RZ, PT ;  /* 0x000000ff0200720c */ /* 0x000fda0003f05270 */
[----:B------:R-:W-:Y:S01]  /*05f0*/  @P0 LOP3.LUT R248, R248, 0x80000, RZ, 0xfc, !PT ;  /* 0x00080000f8f80812 */ /* 0x000fe200078efcff */
[----:B0---4-:R-:W-:Y:S06]  /*0600*/  @!P0 BRA `(.L_x_10) ;  /* 0x0000000000188947 */ /* 0x011fec0003800000 */
[----:B-123--:R-:W-:-:S05]  /*0610*/  IMAD R6, R2, 0x4, R0 ;  /* 0x0000000402067824 */ /* 0x00efca00078e0200 */
[----:B------:R-:W2:Y:S02]  /*0620*/  LDL R2, [R6] ;  /* 0x0000000006027983 */ /* 0x000ea40000100800 */
[----:B--2---:R-:W-:-:S13]  /*0630*/  ISETP.NE.AND P0, PT, R2, RZ, PT ;  /* 0x000000ff0200720c */ /* 0x004fda0003f05270 */
[----:B------:R-:W-:Y:S05]  /*0640*/  @P0 BRA `(.L_x_2) ;  /* 0x0000011000ac0947 */ /* 0x000fea0003800000 */
[----:B------:R-:W-:-:S05]  /*0650*/  IMAD.MOV.U32 R7, RZ, RZ, 0x1 ;  /* 0x00000001ff077424 */ /* 0x000fca00078e00ff */
[----:B------:R0:W-:Y:S02]  /*0660*/  STL [R6], R7 ;  /* 0x0000000706007387 */ /* 0x0001e40000100800 */
.L_x_10:
[----:B------:R4:W-:Y:S05]  /*0670*/  BMOV.32 B0, R8 ;  /* 0x0000000800007356 */ /* 0x0009ea0000000000 */
[----:B------:R-:W-:Y:S05]  /*0680*/  BSYNC.RECONVERGENT B0 ;  /* 0x0000000000007941 */ /* 0x000fea0003800200 */
.L_x_9:
        /* <DEDUP_REMOVED lines=14> */
.L_x_12:
[----:B------:R4:W-:Y:S05]  /*0770*/  BMOV.32 B0, R8 ;  /* 0x0000000800007356 */ /* 0x0009ea0000000000 */
[----:B------:R-:W-:Y:S05]  /*0780*/  BSYNC.RECONVERGENT B0 ;  /* 0x0000000000007941 */ /* 0x000fea0003800200 */
.L_x_11:
[----:B------:R-:W5:Y:S01]  /*0790*/  LDG.E R2, desc[UR36][R4.64+0x18] ;  /* 0x0000182404027981 */ /* 0x000f62000c1e1900 */
[----:B------:R-:W-:Y:S01]  /*07a0*/  BSSY.RECONVERGENT B0, `(.L_x_13) ;  /* 0x000000e000007945 */ /* 0x000fe20003800200 */
[----:B------:R-:W-:-:S03]  /*07b0*/  LOP3.LUT R11, R11, 0xfffffffb, RZ, 0xc0, !PT ;  /* 0xfffffffb0b0b7812 */ /* 0x000fc600078ec0ff */
[----:B------:R-:W0:Y:S05]  /*07c0*/  BMOV.32.CLEAR R247, B0 ;  /* 0x0000000000f77355 */ /* 0x000e2a0000100000 */
[----:B-----5:R0:W-:Y:S01]  /*07d0*/  STL [R1+0x124], R2 ;  /* 0x0001240201007387 */ /* 0x0201e20000100800 */
[----:B------:R-:W-:-:S13]  /*07e0*/  ISETP.NE.AND P0, PT, R2, RZ, PT ;  /* 0x000000ff0200720c */ /* 0x000fda0003f05270 */
[----:B------:R-:W-:Y:S01]  /*07f0*/  @P0 LOP3.LUT R11, R11, 0x4, RZ, 0xfc, !PT ;  /* 0x000000040b0b0812 */ /* 0x000fe200078efcff */
[----:B0-----:R-:W-:Y:S06]  /*0800*/  @!P0 BRA `(.L_x_14) ;  /* 0x0000000000188947 */ /* 0x001fec0003800000 */
[----:B-123--:R-:W-:-:S05]  /*0810*/  IMAD R6, R2, 0x4, R0 ;  /* 0x0000000402067824 */ /* 0x00efca00078e0200 */
[----:B------:R-:W2:Y:S02]  /*0820*/  LDL R2, [R6] ;  /* 0x0000000006027983 */ /* 0x000ea40000100800 */
[----:B--2---:R-:W-:-:S13]  /*0830*/  ISETP.NE.AND P0, PT, R2, RZ, PT ;  /* 0x000000ff0200720c */ /* 0x004fda0003f05270 */
[----:B------:R-:W-:Y:S05]  /*0840*/  @P0 BRA `(.L_x_2) ;  /* 0x00000110002c0947 */ /* 0x000fea0003800000 */
[----:B------:R-:W-:-:S05]  /*0850*/  IMAD.MOV.U32 R7, RZ, RZ, 0x1 ;  /* 0x00000001ff077424 */ /* 0x000fca00078e00ff */
[----:B------:R0:W-:Y:S02]  /*0860*/  STL [R6], R7 ;  /* 0x0000000706007387 */ /* 0x0001e40000100800 */
.L_x_14:
[----:B------:R0:W-:Y:S05]  /*0870*/  BMOV.32 B0, R247 ;  /* 0x000000f700007356 */ /* 0x0001ea0000000000 */
[----:B------:R-:W-:Y:S05]  /*0880*/  BSYNC.RECONVERGENT B0 ;  /* 0x0000000000007941 */ /* 0x000fea0003800200 */
.L_x_13:
        /* <DEDUP_REMOVED lines=14> */
.L_x_16:
[----:B------:R0:W-:Y:S05]  /*0970*/  BMOV.32 B0, R222 ;  /* 0x000000de00007356 */ /* 0x0001ea0000000000 */
[----:B------:R-:W-:Y:S05]  /*0980*/  BSYNC.RECONVERGENT B0 ;  /* 0x0000000000007941 */ /* 0x000fea0003800200 */
.L_x_15:
        /* <DEDUP_REMOVED lines=14> */
.L_x_18:
[----:B------:R0:W-:Y:S05]  /*0a70*/  BMOV.32 B0, R53 ;  /* 0x0000003500007356 */ /* 0x0001ea0000000000 */
[----:B------:R-:W-:Y:S05]  /*0a80*/  BSYNC.RECONVERGENT B0 ;  /* 0x0000000000007941 */ /* 0x000fea0003800200 */
.L_x_17:
[----:B------:R-:W5:Y:S01]  /*0a90*/  LDG.E R2, desc[UR36][R4.64+0x24] ;  /* 0x0000242404027981 */ /* 0x000f62000c1e1900 */
[----:B------:R-:W-:Y:S01]  /*0aa0*/  BSSY.RECONVERGENT B0, `(.L_x_19) ;  /* 0x0000013000007945 */ /* 0x000fe20003800200 */
[----:B------:R-:W-:Y:S02]  /*0ab0*/  LOP3.LUT R3, R3, 0xfffffff7, RZ, 0xc0, !PT ;  /* 0xfffffff703037812 */ /* 0x000fe400078ec0ff */
[----:B------:R0:W-:Y:S01]  /*0ac0*/  STL [R1+0x4], RZ ;  /* 0x000004ff01007387 */ /* 0x0001e20000100800 */
[----:B------:R-:W0:Y:S05]  /*0ad0*/  BMOV.32.CLEAR R35, B0 ;  /* 0x0000000000237355 */ /* 0x000e2a0000100000 */
[----:B------:R0:W-:Y:S04]  /*0ae0*/  STL.64 [R1+0x8], RZ ;  /* 0x000008ff01007387 */ /* 0x0001e80000100a00 */
[----:B------:R0:W-:Y:S04]  /*0af0*/  STL.64 [R1+0x10], RZ ;  /* 0x000010ff01007387 */ /* 0x0001e80000100a00 */
[----:B------:R0:W-:Y:S04]  /*0b00*/  STL.64 [R1+0x18], RZ ;  /* 0x000018ff01007387 */ /* 0x0001e80000100a00 */
[----:B------:R0:W-:Y:S04]  /*0b10*/  STL.64 [R1+0x20], RZ ;  /* 0x000020ff01007387 */ /* 0x0001e80000100a00 */
        /* <DEDUP_REMOVED lines=10> */
.L_x_20:
[----:B------:R0:W-:Y:S05]  /*0bc0*/  BMOV.32 B0, R35 ;  /* 0x0000002300007356 */ /* 0x0001ea0000000000 */
[----:B------:R-:W-:Y:S05]  /*0bd0*/  BSYNC.RECONVERGENT B0 ;  /* 0x0000000000007941 */ /* 0x000fea0003800200 */
.L_x_19:
        /* <DEDUP_REMOVED lines=14> */
.L_x_22:
[----:B------:R0:W-:Y:S05]  /*0cc0*/  BMOV.32 B0, R98 ;  /* 0x0000006200007356 */ /* 0x0001ea0000000000 */
[----:B------:R-:W-:Y:S05]  /*0cd0*/  BSYNC.RECONVERGENT B0 ;  /* 0x0000000000007941 */ /* 0x000fea0003800200 */
.L_x_21:
        /* <DEDUP_REMOVED lines=14> */
.L_x_24:
[----:B------:R0:W-:Y:S05]  /*0dc0*/  BMOV.32 B0, R67 ;  /* 0x0000004300007356 */ /* 0x0001ea0000000000 */
[----:B------:R-:W-:Y:S05]  /*0dd0*/  BSYNC.RECONVERGENT B0 ;  /* 0x0000000000007941 */ /* 0x000fea0003800200 */
.L_x_23:
        /* <DEDUP_REMOVED lines=14> */
.L_x_26:
[----:B------:R0:W-:Y:S05]  /*0ec0*/  BMOV.32 B0, R157 ;  /* 0x0000009d00007356 */ /* 0x0001ea0000000000 */
[----:B------:R-:W-:Y:S05]  /*0ed0*/  BSYNC.RECONVERGENT B0 ;  /* 0x0000000000007941 */ /* 0x000fea0003800200 */
.L_x_25:
        /* <DEDUP_REMOVED lines=14> */
.L_x_28:
[----:B------:R0:W-:Y:S05]  /*0fc0*/  BMOV.32 B0, R115 ;  /* 0x0000007300007356 */ /* 0x0001ea0000000000 */
[----:B------:R-:W-:Y:S05]  /*0fd0*/  BSYNC.RECONVERGENT B0 ;  /* 0x0000000000007941 */ /* 0x000fea0003800200 */
.L_x_27:
        /* <DEDUP_REMOVED lines=14> */
.L_x_30:
[----:B------:R0:W-:Y:S05]  /*10c0*/  BMOV.32 B0, R239 ;  /* 0x000000ef00007356 */ /* 0x0001ea0000000000 */
[----:B------:R-:W-:Y:S05]  /*10d0*/  BSYNC.RECONVERGENT B0 ;  /* 0x0000000000007941 */ /* 0x000fea0003800200 */
.L_x_29:
        /* <DEDUP_REMOVED lines=14> */
.L_x_32:
[----:B------:R0:W-:Y:S05]  /*11c0*/  BMOV.32 B0, R176 ;  /* 0x000000b000007356 */ /* 0x0001ea0000000000 */
[----:B------:R-:W-:Y:S05]  /*11d0*/  BSYNC.RECONVERGENT B0 ;  /* 0x0000000000007941 */ /* 0x000fea0003800200 */
.L_x_31:
        /* <DEDUP_REMOVED lines=14> */
.L_x_34:
[----:B------:R0:W-:Y:S05]  /*12c0*/  BMOV.32 B0, R202 ;  /* 0x000000ca00007356 */ /* 0x0001ea0000000000 */
[----:B------:R-:W-:Y:S05]  /*12d0*/  BSYNC.RECONVERGENT B0 ;  /* 0x0000000000007941 */ /* 0x000fea0003800200 */
.L_x_33:
        /* <DEDUP_REMOVED lines=14> */
.L_x_36:
[----:B------:R0:W-:Y:S05]  /*13c0*/  BMOV.32 B0, R219 ;  /* 0x000000db00007356 */ /* 0x0001ea0000000000 */
[----:B------:R-:W-:Y:S05]  /*13d0*/  BSYNC.RECONVERGENT B0 ;  /* 0x0000000000007941 */ /* 0x000fea0003800200 */
.L_x_35:
        /* <DEDUP_REMOVED lines=19> */
.L_x_38:
[----:B------:R0:W-:Y:S05]  /*1510*/  BMOV.32 B0, R56 ;  /* 0x0000003800007356 */ /* 0x0001ea0000000000 */
[----:B------:R-:W-:Y:S05]  /*1520*/  BSYNC.RECONVERGENT B0 ;  /* 0x0000000000007941 */ /* 0x000fea0003800200 */
.L_x_37:
        /* <DEDUP_REMOVED lines=14> */
.L_x_40:
[----:B------:R0:W-:Y:S05]  /*1610*/  BMOV.32 B0, R22 ;  /* 0x0000001600007356 */ /* 0x0001ea0000000000 */
[----:B------:R-:W-:Y:S05]  /*1620*/  BSYNC.RECONVERGENT B0 ;  /* 0x0000000000007941 */ /* 0x000fea0003800200 */
.L_x_39:
        /* <DEDUP_REMOVED lines=14> */
.L_x_42:
[----:B------:R0:W-:Y:S05]  /*1710*/  BMOV.32 B0, R116 ;  /* 0x0000007400007356 */ /* 0x0001ea0000000000 */
[----:B------:R-:W-:Y:S05]  /*1720*/  BSYNC.RECONVERGENT B0 ;  /* 0x0000000000007941 */ /* 0x000fea0003800200 */
.L_x_41:
        /* <DEDUP_REMOVED lines=14> */
.L_x_44:
[----:B------:R0:W-:Y:S05]  /*1810*/  BMOV.32 B0, R72 ;  /* 0x0000004800007356 */ /* 0x0001ea0000000000 */
[----:B------:R-:W-:Y:S05]  /*1820*/  BSYNC.RECONVERGENT B0 ;  /* 0x0000000000007941 */ /* 0x000fea0003800200 */
.L_x_43:
        /* <DEDUP_REMOVED lines=14> */
.L_x_46:
[----:B------:R0:W-:Y:S05]  /*1910*/  BMOV.32 B0, R159 ;  /* 0x0000009f00007356 */ /* 0x0001ea0000000000 */
[----:B------:R-:W-:Y:S05]  /*1920*/  BSYNC.RECONVERGENT B0 ;  /* 0x0000000000007941 */ /* 0x000fea0003800200 */
.L_x_45:
        /* <DEDUP_REMOVED lines=14> */
.L_x_48:
[----:B------:R0:W-:Y:S05]  /*1a10*/  BMOV.32 B0, R132 ;  /* 0x0000008400007356 */ /* 0x0001ea0000000000 */
[----:B------:R-:W-:Y:S05]  /*1a20*/  BSYNC.RECONVERGENT B0 ;  /* 0x0000000000007941 */ /* 0x000fea0003800200 */
.L_x_47:
        /* <DEDUP_REMOVED lines=14> */
.L_x_50:
[----:B------:R0:W-:Y:S05]  /*1b10*/  BMOV.32 B0, R246 ;  /* 0x000000f600007356 */ /* 0x0001ea0000000000 */
[----:B------:R-:W-:Y:S05]  /*1b20*/  BSYNC.RECONVERGENT B0 ;  /* 0x0000000000007941 */ /* 0x000fea0003800200 */
.L_x_49:
        /* <DEDUP_REMOVED lines=14> */
.L_x_52:
[----:B------:R0:W-:Y:S05]  /*1c10*/  BMOV.32 B0, R180 ;  /* 0x000000b400007356 */ /* 0x0001ea0000000000 */
[----:B------:R-:W-:Y:S05]  /*1c20*/  BSYNC.RECONVERGENT B0 ;  /* 0x0000000000007941 */ /* 0x000fea0003800200 */
.L_x_51:
        /* <DEDUP_REMOVED lines=14> */
.L_x_54:
[----:B------:R0:W-:Y:S05]  /*1d10*/  BMOV.32 B0, R198 ;  /* 0x000000c600007356 */ /* 0x0001ea0000000000 */
[----:B------:R-:W-:Y:S05]  /*1d20*/  BSYNC.RECONVERGENT B0 ;  /* 0x0000000000007941 */ /* 0x000fea0003800200 */
.L_x_53:
        /* <DEDUP_REMOVED lines=19> */
.L_x_56:
[----:B------:R0:W-:Y:S05]  /*1e60*/  BMOV.32 B0, R233 ;  /* 0x000000e900007356 */ /* 0x0001ea0000000000 */
[----:B------:R-:W-:Y:S05]  /*1e70*/  BSYNC.RECONVERGENT B0 ;  /* 0x0000000000007941 */ /* 0x000fea0003800200 */
.L_x_55:
        /* <DEDUP_REMOVED lines=14> */
.L_x_58:
[----:B------:R0:W-:Y:S05]  /*1f60*/  BMOV.32 B0, R73 ;  /* 0x0000004900007356 */ /* 0x0001ea0000000000 */
[----:B------:R-:W-:Y:S05]  /*1f70*/  BSYNC.RECONVERGENT B0 ;  /* 0x0000000000007941 */ /* 0x000fea0003800200 */
.L_x_57:
        /* <DEDUP_REMOVED lines=14> */
.L_x_60:
[----:B------:R0:W-:Y:S05]  /*2060*/  BMOV.32 B0, R28 ;  /* 0x0000001c00007356 */ /* 0x0001ea0000000000 */
[----:B------:R-:W-:Y:S05]  /*2070*/  BSYNC.RECONVERGENT B0 ;  /* 0x0000000000007941 */ /* 0x000fea0003800200 */
.L_x_59:
        /* <DEDUP_REMOVED lines=14> */
.L_x_62:
[----:B------:R0:W-:Y:S05]  /*2160*/  BMOV.32 B0, R118 ;  /* 0x0000007600007356 */ /* 0x0001ea0000000000 */
[----:B------:R-:W-:Y:S05]  /*2170*/  BSYNC.RECONVERGENT B0 ;  /* 0x0000000000007941 */ /* 0x000fea0003800200 */
.L_x_61:
        /* <DEDUP_REMOVED lines=14> */
.L_x_64:
[----:B------:R0:W-:Y:S05]  /*2260*/  BMOV.32 B0, R89 ;  /* 0x0000005900007356 */ /* 0x0001ea0000000000 */
[----:B------:R-:W-:Y:S05]  /*2270*/  BSYNC.RECONVERGENT B0 ;  /* 0x0000000000007941 */ /* 0x000fea0003800200 */
.L_x_63:
        /* <DEDUP_REMOVED lines=14> */
.L_x_66:
[----:B------:R0:W-:Y:S05]  /*2360*/  BMOV.32 B0, R151 ;  /* 0x0000009700007356 */ /* 0x0001ea0000000000 */
[----:B------:R-:W-:Y:S05]  /*2370*/  BSYNC.RECONVERGENT B0 ;  /* 0x0000000000007941 */ /* 0x000fea0003800200 */
.L_x_65:
        /* <DEDUP_REMOVED lines=14> */
.L_x_68:
[----:B------:R0:W-:Y:S05]  /*2460*/  BMOV.32 B0, R137 ;  /* 0x0000008900007356 */ /* 0x0001ea0000000000 */
[----:B------:R-:W-:Y:S05]  /*2470*/  BSYNC.RECONVERGENT B0 ;  /* 0x0000000000007941 */ /* 0x000fea0003800200 */
.L_x_67:
        /* <DEDUP_REMOVED lines=14> */
.L_x_70:
[----:B------:R0:W-:Y:S05]  /*2560*/  BMOV.32 B0, R241 ;  /* 0x000000f100007356 */ /* 0x0001ea0000000000 */
[----:B------:R-:W-:Y:S05]  /*2570*/  BSYNC.RECONVERGENT B0 ;  /* 0x0000000000007941 */ /* 0x000fea0003800200 */
.L_x_69:
        /* <DEDUP_REMOVED lines=14> */
.L_x_72:
[----:B------:R0:W-:Y:S05]  /*2660*/  BMOV.32 B0, R166 ;  /* 0x000000a600007356 */ /* 0x0001ea0000000000 */
[----:B------:R-:W-:Y:S05]  /*2670*/  BSYNC.RECONVERGENT B0 ;  /* 0x0000000000007941 */ /* 0x000fea0003800200 */
.L_x_71:
        /* <DEDUP_REMOVED lines=19> */
.L_x_74:
[----:B------:R0:W-:Y:S05]  /*27b0*/  BMOV.32 B0, R29 ;  /* 0x0000001d00007356 */ /* 0x0001ea0000000000 */
[----:B------:R-:W-:Y:S05]  /*27c0*/  BSYNC.RECONVERGENT B0 ;  /* 0x0000000000007941 */ /* 0x000fea0003800200 */
.L_x_73:
        /* <DEDUP_REMOVED lines=14> */
.L_x_76:
[----:B------:R0:W-:Y:S05]  /*28b0*/  BMOV.32 B0, R227 ;  /* 0x000000e300007356 */ /* 0x0001ea0000000000 */
[----:B------:R-:W-:Y:S05]  /*28c0*/  BSYNC.RECONVERGENT B0 ;  /* 0x0000000000007941 */ /* 0x000fea0003800200 */
.L_x_75:
        /* <DEDUP_REMOVED lines=14> */
.L_x_78:
[----:B------:R0:W-:Y:S05]  /*29b0*/  BMOV.32 B0, R76 ;  /* 0x0000004c00007356 */ /* 0x0001ea0000000000 */
[----:B------:R-:W-:Y:S05]  /*29c0*/  BSYNC.RECONVERGENT B0 ;  /* 0x0000000000007941 */ /* 0x000fea0003800200 */
.L_x_77:
        /* <DEDUP_REMOVED lines=14> */
.L_x_80:
[----:B------:R0:W-:Y:S05]  /*2ab0*/  BMOV.32 B0, R46 ;  /* 0x0000002e00007356 */ /* 0x0001ea0000000000 */
[----:B------:R-:W-:Y:S05]  /*2ac0*/  BSYNC.RECONVERGENT B0 ;  /* 0x0000000000007941 */ /* 0x000fea0003800200 */
.L_x_79:
        /* <DEDUP_REMOVED lines=14> */
.L_x_82:
[----:B------:R0:W-:Y:S05]  /*2bb0*/  BMOV.32 B0, R108 ;  /* 0x0000006c00007356 */ /* 0x0001ea0000000000 */
[----:B------:R-:W-:Y:S05]  /*2bc0*/  BSYNC.RECONVERGENT B0 ;  /* 0x0000000000007941 */ /* 0x000fea0003800200 */
.L_x_81:
        /* <DEDUP_REMOVED lines=14> */
.L_x_84:
[----:B------:R0:W-:Y:S05]  /*2cb0*/  BMOV.32 B0, R94 ;  /* 0x0000005e00007356 */ /* 0x0001ea0000000000 */
[----:B------:R-:W-:Y:S05]  /*2cc0*/  BSYNC.RECONVERGENT B0 ;  /* 0x0000000000007941 */ /* 0x000fea0003800200 */
.L_x_83:
        /* <DEDUP_REMOVED lines=14> */
.L_x_86:
[----:B------:R0:W-:Y:S05]  /*2db0*/  BMOV.32 B0, R156 ;  /* 0x0000009c00007356 */ /* 0x0001ea0000000000 */
[----:B------:R-:W-:Y:S05]  /*2dc0*/  BSYNC.RECONVERGENT B0 ;  /* 0x0000000000007941 */ /* 0x000fea0003800200 */
.L_x_85:
        /* <DEDUP_REMOVED lines=14> */
.L_x_88:
[----:B------:R0:W-:Y:S05]  /*2eb0*/  BMOV.32 B0, R124 ;  /* 0x0000007c00007356 */ /* 0x0001ea0000000000 */
[----:B------:R-:W-:Y:S05]  /*2ec0*/  BSYNC.RECONVERGENT B0 ;  /* 0x0000000000007941 */ /* 0x000fea0003800200 */
.L_x_87:
        /* <DEDUP_REMOVED lines=14> */
.L_x_90:
[----:B------:R0:W-:Y:S05]  /*2fb0*/  BMOV.32 B0, R225 ;  /* 0x000000e100007356 */ /* 0x0001ea0000000000 */
[----:B------:R-:W-:Y:S05]  /*2fc0*/  BSYNC.RECONVERGENT B0 ;  /* 0x0000000000007941 */ /* 0x000fea0003800200 */
.L_x_89:
        /* <DEDUP_REMOVED lines=19> */
.L_x_92:
[----:B------:R0:W-:Y:S05]  /*3100*/  BMOV.32 B0, R171 ;  /* 0x000000ab00007356 */ /* 0x0001ea0000000000 */
[----:B------:R-:W-:Y:S05]  /*3110*/  BSYNC.RECONVERGENT B0 ;  /* 0x0000000000007941 */ /* 0x000fea0003800200 */
.L_x_91:
        /* <DEDUP_REMOVED lines=14> */
.L_x_94:
[----:B------:R0:W-:Y:S05]  /*3200*/  BMOV.32 B0, R33 ;  /* 0x0000002100007356 */ /* 0x0001ea0000000000 */
[----:B------:R-:W-:Y:S05]  /*3210*/  BSYNC.RECONVERGENT B0 ;  /* 0x0000000000007941 */ /* 0x000fea0003800200 */
.L_x_93:
        /* <DEDUP_REMOVED lines=14> */
.L_x_96:
[----:B------:R0:W-:Y:S05]  /*3300*/  BMOV.32 B0, R208 ;  /* 0x000000d000007356 */ /* 0x0001ea0000000000 */
[----:B------:R-:W-:Y:S05]  /*3310*/  BSYNC.RECONVERGENT B0 ;  /* 0x0000000000007941 */ /* 0x000fea0003800200 */
.L_x_95:
        /* <DEDUP_REMOVED lines=14> */
.L_x_98:
[----:B------:R0:W-:Y:S05]  /*3400*/  BMOV.32 B0, R64 ;  /* 0x0000004000007356 */ /* 0x0001ea0000000000 */
[----:B------:R-:W-:Y:S05]  /*3410*/  BSYNC.RECONVERGENT B0 ;  /* 0x0000000000007941 */ /* 0x000fea0003800200 */
.L_x_97:
        /* <DEDUP_REMOVED lines=14> */
.L_x_100:
[----:B------:R0:W-:Y:S05]  /*3500*/  BMOV.32 B0, R50 ;  /* 0x0000003200007356 */ /* 0x0001ea0000000000 */
[----:B------:R-:W-:Y:S05]  /*3510*/  BSYNC.RECONVERGENT B0 ;  /* 0x0000000000007941 */ /* 0x000fea0003800200 */
.L_x_99:
        /* <DEDUP_REMOVED lines=14> */
.L_x_102:
[----:B------:R0:W-:Y:S05]  /*3600*/  BMOV.32 B0, R113 ;  /* 0x0000007100007356 */ /* 0x0001ea0000000000 */
[----:B------:R-:W-:Y:S05]  /*3610*/  BSYNC.RECONVERGENT B0 ;  /* 0x0000000000007941 */ /* 0x000fea0003800200 */
.L_x_101:
        /* <DEDUP_REMOVED lines=14> */
.L_x_104:
[----:B------:R0:W-:Y:S05]  /*3700*/  BMOV.32 B0, R81 ;  /* 0x0000005100007356 */ /* 0x0001ea0000000000 */
[----:B------:R-:W-:Y:S05]  /*3710*/  BSYNC.RECONVERGENT B0 ;  /* 0x0000000000007941 */ /* 0x000fea0003800200 */
.L_x_103:
        /* <DEDUP_REMOVED lines=14> */
.L_x_106:
[----:B------:R0:W-:Y:S05]  /*3800*/  BMOV.32 B0, R173 ;  /* 0x000000ad00007356 */ /* 0x0001ea0000000000 */
[----:B------:R-:W-:Y:S05]  /*3810*/  BSYNC.RECONVERGENT B0 ;  /* 0x0000000000007941 */ /* 0x000fea0003800200 */
.L_x_105:
        /* <DEDUP_REMOVED lines=14> */
.L_x_108:
[----:B------:R0:W-:Y:S05]  /*3900*/  BMOV.32 B0, R127 ;  /* 0x0000007f00007356 */ /* 0x0001ea0000000000 */
[----:B------:R-:W-:Y:S05]  /*3910*/  BSYNC.RECONVERGENT B0 ;  /* 0x0000000000007941 */ /* 0x000fea0003800200 */
.L_x_107:
        /* <DEDUP_REMOVED lines=19> */
.L_x_110:
[----:B------:R0:W-:Y:S05]  /*3a50*/  BMOV.32 B0, R220 ;  /* 0x000000dc00007356 */ /* 0x0001ea0000000000 */
[----:B------:R-:W-:Y:S05]  /*3a60*/  BSYNC.RECONVERGENT B0 ;  /* 0x0000000000007941 */ /* 0x000fea0003800200 */
.L_x_109:
        /* <DEDUP_REMOVED lines=14> */
.L_x_112:
[----:B------:R0:W-:Y:S05]  /*3b50*/  BMOV.32 B0, R189 ;  /* 0x000000bd00007356 */ /* 0x0001ea0000000000 */
[----:B------:R-:W-:Y:S05]  /*3b60*/  BSYNC.RECONVERGENT B0 ;  /* 0x0000000000007941 */ /* 0x000fea0003800200 */
.L_x_111:
        /* <DEDUP_REMOVED lines=14> */
.L_x_114:
[----:B------:R0:W-:Y:S05]  /*3c50*/  BMOV.32 B0, R17 ;  /* 0x0000001100007356 */ /* 0x0001ea0000000000 */
[----:B------:R-:W-:Y:S05]  /*3c60*/  BSYNC.RECONVERGENT B0 ;  /* 0x0000000000007941 */ /* 0x000fea0003800200 */
.L_x_113:
        /* <DEDUP_REMOVED lines=14> */
.L_x_116:
[----:B------:R0:W-:Y:S05]  /*3d50*/  BMOV.32 B0, R204 ;  /* 0x000000cc00007356 */ /* 0x0001ea0000000000 */
[----:B------:R-:W-:Y:S05]  /*3d60*/  BSYNC.RECONVERGENT B0 ;  /* 0x0000000000007941 */ /* 0x000fea0003800200 */
.L_x_115:
[----:B0123--:R-:W2:Y:S01]  /*3d70*/  LDG.E R6, desc[UR36][R4.64+0xe8] ;  /* 0x0000e82404067981 */ /* 0x00fea2000c1e1900 */
[----:B------:R-:W-:Y:S01]  /*3d80*/  BSSY.RECONVERGENT B0, `(.L_x_117) ;  /* 0x000000d000007945 */ /* 0x000fe20003800200 */
[----:B------:R-:W-:-:S03]  /*3d90*/  LOP3.LUT R248, R248, 0xff7fffff, RZ, 0xc0, !PT ;  /* 0xff7ffffff8f87812 */ /* 0x000fc600078ec0ff */
[----:B------:R-:W0:Y:S05]  /*3da0*/  BMOV.32.CLEAR R70, B0 ;  /* 0x0000000000467355 */ /* 0x000e2a0000100000 */
[----:B--2---:R-:W-:-:S13]  /*3db0*/  ISETP.NE.AND P0, PT, R6, RZ, PT ;  /* 0x000000ff0600720c */ /* 0x004fda0003f05270 */
[----:B------:R-:W-:Y:S01]  /*3dc0*/  @P0 LOP3.LUT R248, R248, 0x800000, RZ, 0xfc, !PT ;  /* 0x00800000f8f80812 */ /* 0x000fe200078efcff */
[----:B0-----:R-:W-:Y:S06]  /*3dd0*/  @!P0 BRA `(.L_x_118) ;  /* 0x0000000000188947 */ /* 0x001fec0003800000 */
[----:B------:R-:W-:-:S05]  /*3de0*/  IMAD R7, R6, 0x4, R0 ;  /* 0x0000000406077824 */ /* 0x000fca00078e0200 */
[----:B------:R-:W2:Y:S02]  /*3df0*/  LDL R2, [R7] ;  /* 0x0000000007027983 */ /* 0x000ea40000100800 */
[----:B--2---:R-:W-:-:S13]  /*3e00*/  ISETP.NE.AND P0, PT, R2, RZ, PT ;  /* 0x000000ff0200720c */ /* 0x004fda0003f05270 */
[----:B------:R-:W-:Y:S05]  /*3e10*/  @P0 BRA `(.L_x_2) ;  /* 0x000000d800b80947 */ /* 0x000fea0003800000 */
[----:B------:R-:W-:-:S05]  /*3e20*/  IMAD.MOV.U32 R2, RZ, RZ, 0x1 ;  /* 0x00000001ff027424 */ /* 0x000fca00078e00ff */
[----:B------:R0:W-:Y:S02]  /*3e30*/  STL [R7], R2 ;  /* 0x0000000207007387 */ /* 0x0001e40000100800 */
.L_x_118:
[----:B------:R1:W-:Y:S05]  /*3e40*/  BMOV.32 B0, R70 ;  /* 0x0000004600007356 */ /* 0x0003ea0000000000 */
[----:B------:R-:W-:Y:S05]  /*3e50*/  BSYNC.RECONVERGENT B0 ;  /* 0x0000000000007941 */ /* 0x000fea0003800200 */
.L_x_117:
[----:B0-----:R-:W2:Y:S01]  /*3e60*/  LDG.E R7, desc[UR36][R4.64+0xec] ;  /* 0x0000ec2404077981 */ /* 0x001ea2000c1e1900 */
[----:B------:R-:W-:Y:S01]  /*3e70*/  BSSY.RECONVERGENT B0, `(.L_x_119) ;  /* 0x000000d000007945 */ /* 0x000fe20003800200 */
[----:B------:R-:W-:-:S03]  /*3e80*/  LOP3.LUT R248, R248, 0xffbfffff, RZ, 0xc0, !PT ;  /* 0xffbffffff8f87812 */ /* 0x000fc600078ec0ff */
[----:B------:R-:W0:Y:S05]  /*3e90*/  BMOV.32.CLEAR R37, B0 ;  /* 0x0000000000257355 */ /* 0x000e2a0000100000 */
[----:B--2---:R-:W-:-:S13]  /*3ea0*/  ISETP.NE.AND P0, PT, R7, RZ, PT ;  /* 0x000000ff0700720c */ /* 0x004fda0003f05270 */
[----:B------:R-:W-:Y:S01]  /*3eb0*/  @P0 LOP3.LUT R248, R248, 0x400000, RZ, 0xfc, !PT ;  /* 0x00400000f8f80812 */ /* 0x000fe200078efcff */
[----:B0-----:R-:W-:Y:S06]  /*3ec0*/  @!P0 BRA `(.L_x_120) ;  /* 0x0000000000188947 */ /* 0x001fec0003800000 */
[----:B----4-:R-:W-:-:S05]  /*3ed0*/  IMAD R8, R7, 0x4, R0 ;  /* 0x0000000407087824 */ /* 0x010fca00078e0200 */
[----:B------:R-:W2:Y:S02]  /*3ee0*/  LDL R2, [R8] ;  /* 0x0000000008027983 */ /* 0x000ea40000100800 */
[----:B--2---:R-:W-:-:S13]  /*3ef0*/  ISETP.NE.AND P0, PT, R2, RZ, PT ;  /* 0x000000ff0200720c */ /* 0x004fda0003f05270 */
[----:B------:R-:W-:Y:S05]  /*3f00*/  @P0 BRA `(.L_x_2) ;  /* 0x000000d8007c0947 */ /* 0x000fea0003800000 */
[----:B------:R-:W-:-:S05]  /*3f10*/  IMAD.MOV.U32 R9, RZ, RZ, 0x1 ;  /* 0x00000001ff097424 */ /* 0x000fca00078e00ff */
[----:B------:R0:W-:Y:S02]  /*3f20*/  STL [R8], R9 ;  /* 0x0000000908007387 */ /* 0x0001e40000100800 */
.L_x_120:
[----:B------:R2:W-:Y:S05]  /*3f30*/  BMOV.32 B0, R37 ;  /* 0x0000002500007356 */ /* 0x0005ea0000000000 */
[----:B------:R-:W-:Y:S05]  /*3f40*/  BSYNC.RECONVERGENT B0 ;  /* 0x0000000000007941 */ /* 0x000fea0003800200 */
.L_x_119:
[----:B0---4-:R-:W3:Y:S01]  /*3f50*/  LDG.E R8, desc[UR36][R4.64+0xf0] ;  /* 0x0000f02404087981 */ /* 0x011ee2000c1e1900 */
[----:B------:R-:W-:Y:S01]  /*3f60*/  BSSY.RECONVERGENT B0, `(.L_x_121) ;  /* 0x000000d000007945 */ /* 0x000fe20003800200 */
[----:B------:R-:W-:-:S03]  /*3f70*/  LOP3.LUT R11, R11, 0xffffffdf, RZ, 0xc0, !PT ;  /* 0xffffffdf0b0b7812 */ /* 0x000fc600078ec0ff */
[----:B------:R-:W0:Y:S05]  /*3f80*/  BMOV.32.CLEAR R129, B0 ;  /* 0x0000000000817355 */ /* 0x000e2a0000100000 */
[----:B---3--:R-:W-:-:S13]  /*3f90*/  ISETP.NE.AND P0, PT, R8, RZ, PT ;  /* 0x000000ff0800720c */ /* 0x008fda0003f05270 */
[----:B------:R-:W-:Y:S01]  /*3fa0*/  @P0 LOP3.LUT R11, R11, 0x20, RZ, 0xfc, !PT ;  /* 0x000000200b0b0812 */ /* 0x000fe200078efcff */
[----:B0-----:R-:W-:Y:S06]  /*3fb0*/  @!P0 BRA `(.L_x_122) ;  /* 0x0000000000188947 */ /* 0x001fec0003800000 */
[----:B------:R-:W-:-:S05]  /*3fc0*/  IMAD R9, R8, 0x4, R0 ;  /* 0x0000000408097824 */ /* 0x000fca00078e0200 */
[----:B------:R-:W3:Y:S02]  /*3fd0*/  LDL R2, [R9] ;  /* 0x0000000009027983 */ /* 0x000ee40000100800 */
[----:B---3--:R-:W-:-:S13]  /*3fe0*/  ISETP.NE.AND P0, PT, R2, RZ, PT ;  /* 0x000000ff0200720c */ /* 0x008fda0003f05270 */
[----:B------:R-:W-:Y:S05]  /*3ff0*/  @P0 BRA `(.L_x_2) ;  /* 0x000000d800400947 */ /* 0x000fea0003800000 */
[----:B------:R-:W-:-:S05]  /*4000*/  IMAD.MOV.U32 R2, RZ, RZ, 0x1 ;  /* 0x00000001ff027424 */ /* 0x000fca00078e00ff */
[----:B------:R0:W-:Y:S02]  /*4010*/  STL [R9], R2 ;  /* 0x0000000209007387 */ /* 0x0001e40000100800 */
.L_x_122:
[----:B------:R3:W-:Y:S05]  /*4020*/  BMOV.32 B0, R129 ;  /* 0x0000008100007356 */ /* 0x0007ea0000000000 */
[----:B------:R-:W-:Y:S05]  /*4030*/  BSYNC.RECONVERGENT B0 ;  /* 0x0000000000007941 */ /* 0x000fea0003800200 */
.L_x_121:
[----:B0-----:R-:W4:Y:S01]  /*4040*/  LDG.E R9, desc[UR36][R4.64+0xf4] ;  /* 0x0000f42404097981 */ /* 0x001f22000c1e1900 */
[----:B------:R-:W-:Y:S01]  /*4050*/  BSSY.RECONVERGENT B0, `(.L_x_123) ;  /* 0x000000d000007945 */ /* 0x000fe20003800200 */
[----:B------:R-:W-:-:S03]  /*4060*/  LOP3.LUT R11, R11, 0xffffffef, RZ, 0xc0, !PT ;  /* 0xffffffef0b0b7812 */ /* 0x000fc600078ec0ff */
[----:B------:R-:W0:Y:S05]  /*4070*/  BMOV.32.CLEAR R84, B0 ;  /* 0x0000000000547355 */ /* 0x000e2a0000100000 */
[----:B----4-:R-:W-:-:S13]  /*4080*/  ISETP.NE.AND P0, PT, R9, RZ, PT ;  /* 0x000000ff0900720c */ /* 0x010fda0003f05270 */
[----:B------:R-:W-:Y:S01]  /*4090*/  @P0 LOP3.LUT R11, R11, 0x10, RZ, 0xfc, !PT ;  /* 0x000000100b0b0812 */ /* 0x000fe200078efcff */
[----:B0-----:R-:W-:Y:S06]  /*40a0*/  @!P0 BRA `(.L_x_124) ;  /* 0x0000000000188947 */ /* 0x001fec0003800000 */
[----:B------:R-:W-:-:S05]  /*40b0*/  IMAD R10, R9, 0x4, R0 ;  /* 0x00000004090a7824 */ /* 0x000fca00078e0200 */
[----:B------:R-:W4:Y:S02]  /*40c0*/  LDL R2, [R10] ;  /* 0x000000000a027983 */ /* 0x000f240000100800 */
[----:B----4-:R-:W-:-:S13]  /*40d0*/  ISETP.NE.AND P0, PT, R2, RZ, PT ;  /* 0x000000ff0200720c */ /* 0x010fda0003f05270 */
[----:B------:R-:W-:Y:S05]  /*40e0*/  @P0 BRA `(.L_x_2) ;  /* 0x000000d800040947 */ /* 0x000fea0003800000 */
[----:B------:R-:W-:-:S05]  /*40f0*/  IMAD.MOV.U32 R13, RZ, RZ, 0x1 ;  /* 0x00000001ff0d7424 */ /* 0x000fca00078e00ff */
[----:B------:R0:W-:Y:S02]  /*4100*/  STL [R10], R13 ;  /* 0x0000000d0a007387 */ /* 0x0001e40000100800 */
.L_x_124:
[----:B------:R4:W-:Y:S05]  /*4110*/  BMOV.32 B0, R84 ;  /* 0x0000005400007356 */ /* 0x0009ea0000000000 */
[----:B------:R-:W-:Y:S05]  /*4120*/  BSYNC.RECONVERGENT B0 ;  /* 0x0000000000007941 */ /* 0x000fea0003800200 */
.L_x_123:
[----:B0-----:R-:W5:Y:S01]  /*4130*/  LDG.E R10, desc[UR36][R4.64+0xf8] ;  /* 0x0000f824040a7981 */ /* 0x001f62000c1e1900 */
[----:B------:R-:W-:Y:S04]  /*4140*/  BSSY.RECONVERGENT B0, `(.L_x_125) ;  /* 0x000000b000007945 */ /* 0x000fe80003800200 */
[----:B------:R-:W0:Y:S05]  /*4150*/  BMOV.32.CLEAR R178, B0 ;  /* 0x0000000000b27355 */ /* 0x000e2a0000100000 */
[----:B-----5:R-:W-:-:S13]  /*4160*/  ISETP.NE.AND P0, PT, R10, RZ, PT ;  /* 0x000000ff0a00720c */ /* 0x020fda0003f05270 */
[----:B0-----:R-:W-:Y:S05]  /*4170*/  @!P0 BRA `(.L_x_126) ;  /* 0x0000000000188947 */ /* 0x001fea0003800000 */
[----:B------:R-:W-:-:S05]  /*4180*/  IMAD R11, R10, 0x4, R0 ;  /* 0x000000040a0b7824 */ /* 0x000fca00078e0200 */
[----:B------:R-:W5:Y:S02]  /*4190*/  LDL R2, [R11] ;  /* 0x000000000b027983 */ /* 0x000f640000100800 */
[----:B-----5:R-:W-:-:S13]  /*41a0*/  ISETP.NE.AND P0, PT, R2, RZ, PT ;  /* 0x000000ff0200720c */ /* 0x020fda0003f05270 */
[----:B------:R-:W-:Y:S05]  /*41b0*/  @P0 BRA `(.L_x_2) ;  /* 0x000000d400d00947 */ /* 0x000fea0003800000 */
[----:B------:R-:W-:-:S05]  /*41c0*/  IMAD.MOV.U32 R2, RZ, RZ, 0x1 ;  /* 0x00000001ff027424 */ /* 0x000fca00078e00ff */
[----:B------:R0:W-:Y:S02]  /*41d0*/  STL [R11], R2 ;  /* 0x000000020b007387 */ /* 0x0001e40000100800 */
.L_x_126:
[----:B------:R0:W-:Y:S05]  /*41e0*/  BMOV.32 B0, R178 ;  /* 0x000000b200007356 */ /* 0x0001ea0000000000 */
[----:B------:R-:W-:Y:S05]  /*41f0*/  BSYNC.RECONVERGENT B0 ;  /* 0x0000000000007941 */ /* 0x000fea0003800200 */
.L_x_125:
[----:B0-----:R-:W5:Y:S01]  /*4200*/  LDG.E R11, desc[UR36][R4.64+0xfc] ;  /* 0x0000fc24040b7981 */ /* 0x001f62000c1e1900 */
[----:B------:R-:W-:Y:S01]  /*4210*/  BSSY.RECONVERGENT B0, `(.L_x_127) ;  /* 0x0000012000007945 */ /* 0x000fe20003800200 */
[----:B------:R-:W-:Y:S02]  /*4220*/  LOP3.LUT R3, R3, 0xfffeffff, RZ, 0xc0, !PT ;  /* 0xfffeffff03037812 */ /* 0x000fe400078ec0ff */
[----:B------:R0:W-:Y:S01]  /*4230*/  STL [R1+0x4], RZ ;  /* 0x000004ff01007387 */ /* 0x0001e20000100800 */
[----:B------:R-:W0:Y:S05]  /*4240*/  BMOV.32.CLEAR R144, B0 ;  /* 0x0000000000907355 */ /* 0x000e2a0000100000 */
[----:B------:R0:W-:Y:S04]  /*4250*/  STL.64 [R1+0x8], RZ ;  /* 0x000008ff01007387 */ /* 0x0001e80000100a00 */
[----:B------:R0:W-:Y:S04]  /*4260*/  STL.64 [R1+0x10], RZ ;  /* 0x000010ff01007387 */ /* 0x0001e80000100a00 */
[----:B------:R0:W-:Y:S04]  /*4270*/  STL.64 [R1+0x18], RZ ;  /* 0x000018ff01007387 */ /* 0x0001e80000100a00 */
[----:B------:R0:W-:Y:S01]  /*4280*/  STL.64 [R1+0x20], RZ ;  /* 0x000020ff01007387 */ /* 0x0001e20000100a00 */
[----:B-----5:R-:W-:-:S13]  /*4290*/  ISETP.NE.AND P0, PT, R11, RZ, PT ;  /* 0x000000ff0b00720c */ /* 0x020fda0003f05270 */
[----:B------:R-:W-:Y:S01]  /*42a0*/  @P0 LOP3.LUT R3, R3, 0x10000, RZ, 0xfc, !PT ;  /* 0x0001000003030812 */ /* 0x000fe200078efcff */
[----:B0-----:R-:W-:Y:S06]  /*42b0*/  @!P0 BRA `(.L_x_128) ;  /* 0x0000000000188947 */ /* 0x001fec0003800000 */
[----:B------:R-:W-:-:S05]  /*42c0*/  IMAD R12, R11, 0x4, R0 ;  /* 0x000000040b0c7824 */ /* 0x000fca00078e0200 */
[----:B------:R-:W5:Y:S02]  /*42d0*/  LDL R2, [R12] ;  /* 0x000000000c027983 */ /* 0x000f640000100800 */
[----:B-----5:R-:W-:-:S13]  /*42e0*/  ISETP.NE.AND P0, PT, R2, RZ, PT ;  /* 0x000000ff0200720c */ /* 0x020fda0003f05270 */
[----:B------:R-:W-:Y:S05]  /*42f0*/  @P0 BRA `(.L_x_2) ;  /* 0x000000d400800947 */ /* 0x000fea0003800000 */
[----:B------:R-:W-:-:S05]  /*4300*/  IMAD.MOV.U32 R13, RZ, RZ, 0x1 ;  /* 0x00000001ff0d7424 */ /* 0x000fca00078e00ff */
[----:B------:R0:W-:Y:S02]  /*4310*/  STL [R12], R13 ;  /* 0x0000000d0c007387 */ /* 0x0001e40000100800 */
.L_x_128:
[----:B------:R0:W-:Y:S05]  /*4320*/  BMOV.32 B0, R144 ;  /* 0x0000009000007356 */ /* 0x0001ea0000000000 */
[----:B------:R-:W-:Y:S05]  /*4330*/  BSYNC.RECONVERGENT B0 ;  /* 0x0000000000007941 */ /* 0x000fea0003800200 */
.L_x_127:
[----:B0-----:R-:W5:Y:S01]  /*4340*/  LDG.E R12, desc[UR36][R4.64+0x100] ;  /* 0x00010024040c7981 */ /* 0x001f62000c1e1900 */
[----:B------:R-:W-:Y:S01]  /*4350*/  BSSY.RECONVERGENT B0, `(.L_x_129) ;  /* 0x000000d000007945 */ /* 0x000fe20003800200 */
[----:B------:R-:W-:-:S03]  /*4360*/  LOP3.LUT R3, R3, 0xffff7fff, RZ, 0xc0, !PT ;  /* 0xffff7fff03037812 */ /* 0x000fc600078ec0ff */
[----:B------:R-:W0:Y:S05]  /*4370*/  BMOV.32.CLEAR R236, B0 ;  /* 0x0000000000ec7355 */ /* 0x000e2a0000100000 */
        /* <DEDUP_REMOVED lines=9> */
.L_x_130:
[----:B------:R0:W-:Y:S05]  /*4410*/  BMOV.32 B0, R236 ;  /* 0x000000ec00007356 */ /* 0x0001ea0000000000 */
[----:B------:R-:W-:Y:S05]  /*4420*/  BSYNC.RECONVERGENT B0 ;  /* 0x0000000000007941 */ /* 0x000fea0003800200 */
.L_x_129:
        /* <DEDUP_REMOVED lines=13> */
.L_x_132:
[----:B------:R0:W-:Y:S05]  /*4500*/  BMOV.32 B0, R194 ;  /* 0x000000c200007356 */ /* 0x0001ea0000000000 */
[----:B------:R-:W-:Y:S05]  /*4510*/  BSYNC.RECONVERGENT B0 ;  /* 0x0000000000007941 */ /* 0x000fea0003800200 */
.L_x_131:
        /* <DEDUP_REMOVED lines=13> */
.L_x_134:
[----:B------:R0:W-:Y:S05]  /*45f0*/  BMOV.32 B0, R25 ;  /* 0x0000001900007356 */ /* 0x0001ea0000000000 */
[----:B------:R-:W-:Y:S05]  /*4600*/  BSYNC.RECONVERGENT B0 ;  /* 0x0000000000007941 */ /* 0x000fea0003800200 */
.L_x_133:
        /* <DEDUP_REMOVED lines=13> */
.L_x_136:
[----:B------:R0:W-:Y:S05]  /*46e0*/  BMOV.32 B0, R217 ;  /* 0x000000d900007356 */ /* 0x0001ea0000000000 */
[----:B------:R-:W-:Y:S05]  /*46f0*/  BSYNC.RECONVERGENT B0 ;  /* 0x0000000000007941 */ /* 0x000fea0003800200 */
.L_x_135:
        /* <DEDUP_REMOVED lines=13> */
.L_x_138:
[----:B------:R0:W-:Y:S05]  /*47d0*/  BMOV.32 B0, R86 ;  /* 0x0000005600007356 */ /* 0x0001ea0000000000 */
[----:B------:R-:W-:Y:S05]  /*47e0*/  BSYNC.RECONVERGENT B0 ;  /* 0x0000000000007941 */ /* 0x000fea0003800200 */
.L_x_137:
        /* <DEDUP_REMOVED lines=11> */
.L_x_140:
[----:B------:R0:W-:Y:S05]  /*48a0*/  BMOV.32 B0, R40 ;  /* 0x0000002800007356 */ /* 0x0001ea0000000000 */
[----:B------:R-:W-:Y:S05]  /*48b0*/  BSYNC.RECONVERGENT B0 ;  /* 0x0000000000007941 */ /* 0x000fea0003800200 */
.L_x_139:
        /* <DEDUP_REMOVED lines=13> */
.L_x_142:
[----:B------:R0:W-:Y:S05]  /*4990*/  BMOV.32 B0, R135 ;  /* 0x0000008700007356 */ /* 0x0001ea0000000000 */
[----:B------:R-:W-:Y:S05]  /*49a0*/  BSYNC.RECONVERGENT B0 ;  /* 0x0000000000007941 */ /* 0x000fea0003800200 */
.L_x_141:
        /* <DEDUP_REMOVED lines=13> */
.L_x_144:
[----:B------:R0:W-:Y:S05]  /*4a80*/  BMOV.32 B0, R101 ;  /* 0x0000006500007356 */ /* 0x0001ea0000000000 */
[----:B------:R-:W-:Y:S05]  /*4a90*/  BSYNC.RECONVERGENT B0 ;  /* 0x0000000000007941 */ /* 0x000fea0003800200 */
.L_x_143:
        /* <DEDUP_REMOVED lines=18> */
.L_x_146:
[----:B------:R0:W-:Y:S05]  /*4bc0*/  BMOV.32 B0, R163 ;  /* 0x000000a300007356 */ /* 0x0001ea0000000000 */
[----:B------:R-:W-:Y:S05]  /*4bd0*/  BSYNC.RECONVERGENT B0 ;  /* 0x0000000000007941 */ /* 0x000fea0003800200 */
.L_x_145:
        /* <DEDUP_REMOVED lines=13> */
.L_x_148:
[----:B------:R0:W-:Y:S05]  /*4cb0*/  BMOV.32 B0, R149 ;  /* 0x0000009500007356 */ /* 0x0001ea0000000000 */
[----:B------:R-:W-:Y:S05]  /*4cc0*/  BSYNC.RECONVERGENT B0 ;  /* 0x0000000000007941 */ /* 0x000fea0003800200 */
.L_x_147:
        /* <DEDUP_REMOVED lines=11> */
.L_x_150:
[----:B------:R0:W-:Y:S05]  /*4d80*/  BMOV.32 B0, R230 ;  /* 0x000000e600007356 */ /* 0x0001ea0000000000 */
[----:B------:R-:W-:Y:S05]  /*4d90*/  BSYNC.RECONVERGENT B0 ;  /* 0x0000000000007941 */ /* 0x000fea0003800200 */
.L_x_149:
[----:B0-----:R-:W5:Y:S01]  /*4da0*/  LDG.E R2, desc[UR36][R4.64+0x12c] ;  /* 0x00012c2404027981 */ /* 0x001f62000c1e1900 */
[----:B------:R-:W-:Y:S04]  /*4db0*/  BSSY.RECONVERGENT B0, `(.L_x_151) ;  /* 0x000000c000007945 */ /* 0x000fe80003800200 */
[----:B------:R-:W0:Y:S05]  /*4dc0*/  BMOV.32.CLEAR R182, B0 ;  /* 0x0000000000b67355 */ /* 0x000e2a0000100000 */
[----:B-----5:R0:W-:Y:S01]  /*4dd0*/  STL [R1+0x154], R2 ;  /* 0x0001540201007387 */ /* 0x0201e20000100800 */
[----:B------:R-:W-:-:S13]  /*4de0*/  ISETP.NE.AND P0, PT, R2, RZ, PT ;  /* 0x000000ff0200720c */ /* 0x000fda0003f05270 */
[----:B0-----:R-:W-:Y:S05]  /*4df0*/  @!P0 BRA `(.L_x_152) ;  /* 0x0000000000188947 */ /* 0x001fea0003800000 */
[----:B------:R-:W-:-:S05]  /*4e00*/  IMAD R3, R2, 0x4, R0 ;  /* 0x0000000402037824 */ /* 0x000fca00078e0200 */
[----:B------:R-:W5:Y:S02]  /*4e10*/  LDL R2, [R3] ;  /* 0x0000000003027983 */ /* 0x000f640000100800 */
[----:B-----5:R-:W-:-:S13]  /*4e20*/  ISETP.NE.AND P1, PT, R2, RZ, PT ;  /* 0x000000ff0200720c */ /* 0x020fda0003f25270 */
[----:B------:R-:W-:Y:S05]  /*4e30*/  @P1 BRA `(.L_x_2) ;  /* 0x000000c800b01947 */ /* 0x000fea0003800000 */
[----:B------:R-:W-:-:S05]  /*4e40*/  IMAD.MOV.U32 R2, RZ, RZ, 0x1 ;  /* 0x00000001ff027424 */ /* 0x000fca00078e00ff */
[----:B------:R0:W-:Y:S02]  /*4e50*/  STL [R3], R2 ;  /* 0x0000000203007387 */ /* 0x0001e40000100800 */
.L_x_152:
[----:B------:R0:W-:Y:S05]  /*4e60*/  BMOV.32 B0, R182 ;  /* 0x000000b600007356 */ /* 0x0001ea0000000000 */
[----:B------:R-:W-:Y:S05]  /*4e70*/  BSYNC.RECONVERGENT B0 ;  /* 0x0000000000007941 */ /* 0x000fea0003800200 */
.L_x_151:
        /* <DEDUP_REMOVED lines=12> */
.L_x_154:
[----:B------:R0:W-:Y:S05]  /*4f40*/  BMOV.32 B0, R43 ;  /* 0x0000002b00007356 */ /* 0x0001ea0000000000 */
[----:B------:R-:W-:Y:S05]  /*4f50*/  BSYNC.RECONVERGENT B0 ;  /* 0x0000000000007941 */ /* 0x000fea0003800200 */
.L_x_153:
        /* <DEDUP_REMOVED lines=12> */
.L_x_156:
[----:B------:R0:W-:Y:S05]  /*5020*/  BMOV.32 B0, R214 ;  /* 0x000000d600007356 */ /* 0x0001ea0000000000 */
[----:B------:R-:W-:Y:S05]  /*5030*/  BSYNC.RECONVERGENT B0 ;  /* 0x0000000000007941 */ /* 0x000fea0003800200 */
.L_x_155:
        /* <DEDUP_REMOVED lines=12> */
.L_x_158:
[----:B------:R0:W-:Y:S05]  /*5100*/  BMOV.32 B0, R92 ;  /* 0x0000005c00007356 */ /* 0x0001ea0000000000 */
[----:B------:R-:W-:Y:S05]  /*5110*/  BSYNC.RECONVERGENT B0 ;  /* 0x0000000000007941 */ /* 0x000fea0003800200 */
.L_x_157:
        /* <DEDUP_REMOVED lines=12> */
.L_x_160:
[----:B------:R0:W-:Y:S05]  /*51e0*/  BMOV.32 B0, R59 ;  /* 0x0000003b00007356 */ /* 0x0001ea0000000000 */
[----:B------:R-:W-:Y:S05]  /*51f0*/  BSYNC.RECONVERGENT B0 ;  /* 0x0000000000007941 */ /* 0x000fea0003800200 */
.L_x_159:
[----:B0-----:R-:W5:Y:S01]  /*5200*/  LDG.E R2, desc[UR36][R4.64+0x140] ;  /* 0x0001402404027981 */ /* 0x001f62000c1e1900 */
[----:B------:R-:W-:Y:S01]  /*5210*/  BSSY.RECONVERGENT B0, `(.L_x_161) ;  /* 0x000000f000007945 */ /* 0x000fe20003800200 */
[----:B------:R-:W-:-:S03]  /*5220*/  VIADD R3, R1, 0x28 ;  /* 0x0000002801037836 */ /* 0x000fc60000000000 */
[----:B------:R-:W0:Y:S05]  /*5230*/  BMOV.32.CLEAR R121, B0 ;  /* 0x0000000000797355 */ /* 0x000e2a0000100000 */
[----:B-----5:R0:W-:Y:S01]  /*5240*/  STL [R1+0x140], R2 ;  /* 0x0001400201007387 */ /* 0x0201e20000100800 */
[----:B------:R-:W-:-:S13]  /*5250*/  ISETP.NE.AND P5, PT, R2, RZ, PT ;  /* 0x000000ff0200720c */ /* 0x000fda0003fa5270 */
[----:B0-----:R-:W-:Y:S05]  /*5260*/  @!P5 BRA `(.L_x_162) ;  /* 0x000000000020d947 */ /* 0x001fea0003800000 */
[----:B------:R-:W-:-:S05]  /*5270*/  IMAD R2, R2, 0x4, R0 ;  /* 0x0000000402027824 */ /* 0x000fca00078e0200 */
[----:B------:R0:W-:Y:S04]  /*5280*/  STL [R1+0x160], R2 ;  /* 0x0001600201007387 */ /* 0x0001e80000100800 */
[----:B0-----:R-:W5:Y:S02]  /*5290*/  LDL R2, [R2] ;  /* 0x0000000002027983 */ /* 0x001f640000100800 */
[----:B-----5:R-:W-:-:S13]  /*52a0*/  ISETP.NE.AND P6, PT, R2, RZ, PT ;  /* 0x000000ff0200720c */ /* 0x020fda0003fc5270 */
[----:B------:R-:W-:Y:S05]  /*52b0*/  @P6 BRA `(.L_x_2) ;  /* 0x000000c400906947 */ /* 0x000fea0003800000 */
[----:B------:R-:W5:Y:S01]  /*52c0*/  LDL.LU R245, [R1+0x160] ;  /* 0x0001600001f57983 */ /* 0x000f620000300800 */
[----:B------:R-:W-:-:S05]  /*52d0*/  IMAD.MOV.U32 R2, RZ, RZ, 0x1 ;  /* 0x00000001ff027424 */ /* 0x000fca00078e00ff */
[----:B-----5:R0:W-:Y:S02]  /*52e0*/  STL [R245], R2 ;  /* 0x00000002f5007387 */ /* 0x0201e40000100800 */
.L_x_162:
[----:B------:R0:W-:Y:S05]  /*52f0*/  BMOV.32 B0, R121 ;  /* 0x0000007900007356 */ /* 0x0001ea0000000000 */
[----:B------:R-:W-:Y:S05]  /*5300*/  BSYNC.RECONVERGENT B0 ;  /* 0x0000000000007941 */ /* 0x000fea0003800200 */
.L_x_161:
[----:B0-----:R-:W5:Y:S01]  /*5310*/  LDL R2, [R1+0x13c] ;  /* 0x00013c0001027983 */ /* 0x001f620000100800 */
[----:B------:R-:W-:Y:S03]  /*5320*/  BSSY.RECONVERGENT B0, `(.L_x_163) ;  /* 0x0000013000007945 */ /* 0x000fe60003800200 */
[----:B------:R0:W-:Y:S01]  /*5330*/  STL [R1], RZ ;  /* 0x000000ff01007387 */ /* 0x0001e20000100800 */
[----:B------:R-:W0:Y:S05]  /*5340*/  BMOV.32.CLEAR R106, B0 ;  /* 0x00000000006a7355 */ /* 0x000e2a0000100000 */
[----:B------:R0:W-:Y:S04]  /*5350*/  STL [R1+0x2c], RZ ;  /* 0x00002cff01007387 */ /* 0x0001e80000100800 */
[----:B------:R0:W-:Y:S04]  /*5360*/  STL.64 [R1+0x30], RZ ;  /* 0x000030ff01007387 */ /* 0x0001e80000100a00 */
[----:B------:R0:W-:Y:S04]  /*5370*/  STL.64 [R1+0x38], RZ ;  /* 0x000038ff01007387 */ /* 0x0001e80000100a00 */
[----:B------:R0:W-:Y:S04]  /*5380*/  STL.64 [R1+0x40], RZ ;  /* 0x000040ff01007387 */ /* 0x0001e80000100a00 */
[----:B------:R0:W-:Y:S01]  /*5390*/  STL.64 [R1+0x48], RZ ;  /* 0x000048ff01007387 */ /* 0x0001e20000100a00 */
[----:B-----5:R-:W-:-:S13]  /*53a0*/  ISETP.NE.AND P6, PT, R2, RZ, PT ;  /* 0x000000ff0200720c */ /* 0x020fda0003fc5270 */
        /* <DEDUP_REMOVED lines=9> */
.L_x_164:
[----:B------:R0:W-:Y:S05]  /*5440*/  BMOV.32 B0, R106 ;  /* 0x0000006a00007356 */ /* 0x0001ea0000000000 */
[----:B------:R-:W-:Y:S05]  /*5450*/  BSYNC.RECONVERGENT B0 ;  /* 0x0000000000007941 */ /* 0x000fea0003800200 */
.L_x_163:
[----:B0-----:R-:W5:Y:S01]  /*5460*/  LDL R2, [R1+0x118] ;  /* 0x0001180001027983 */ /* 0x001f620000100800 */
[----:B------:R-:W-:Y:S04]  /*5470*/  BSSY.RECONVERGENT B0, `(.L_x_165) ;  /* 0x000000d000007945 */ /* 0x000fe80003800200 */
[----:B------:R-:W0:Y:S05]  /*5480*/  BMOV.32.CLEAR R168, B0 ;  /* 0x0000000000a87355 */ /* 0x000e2a0000100000 */
        /* <DEDUP_REMOVED lines=10> */
.L_x_166:
[----:B------:R0:W-:Y:S05]  /*5530*/  BMOV.32 B0, R168 ;  /* 0x000000a800007356 */ /* 0x0001ea0000000000 */
[----:B------:R-:W-:Y:S05]  /*5540*/  BSYNC.RECONVERGENT B0 ;  /* 0x0000000000007941 */ /* 0x000fea0003800200 */
.L_x_165:
        /* <DEDUP_REMOVED lines=13> */
.L_x_168:
[----:B------:R0:W-:Y:S05]  /*5620*/  BMOV.32 B0, R139 ;  /* 0x0000008b00007356 */ /* 0x0001ea0000000000 */
[----:B------:R-:W-:Y:S05]  /*5630*/  BSYNC.RECONVERGENT B0 ;  /* 0x0000000000007941 */ /* 0x000fea0003800200 */
.L_x_167:
        /* <DEDUP_REMOVED lines=13> */
.L_x_170:
[----:B------:R0:W-:Y:S05]  /*5710*/  BMOV.32 B0, R211 ;  /* 0x000000d300007356 */ /* 0x0001ea0000000000 */
[----:B------:R-:W-:Y:S05]  /*5720*/  BSYNC.RECONVERGENT B0 ;  /* 0x0000000000007941 */ /* 0x000fea0003800200 */
.L_x_169:
        /* <DEDUP_REMOVED lines=13> */
.L_x_172:
[----:B------:R0:W-:Y:S05]  /*5800*/  BMOV.32 B0, R54 ;  /* 0x0000003600007356 */ /* 0x0001ea0000000000 */
[----:B------:R-:W-:Y:S05]  /*5810*/  BSYNC.RECONVERGENT B0 ;  /* 0x0000000000007941 */ /* 0x000fea0003800200 */
.L_x_171:
        /* <DEDUP_REMOVED lines=13> */
.L_x_174:
[----:B------:R0:W-:Y:S05]  /*58f0*/  BMOV.32 B0, R183 ;  /* 0x000000b700007356 */ /* 0x0001ea0000000000 */
[----:B------:R-:W-:Y:S05]  /*5900*/  BSYNC.RECONVERGENT B0 ;  /* 0x0000000000007941 */ /* 0x000fea0003800200 */
.L_x_173:
        /* <DEDUP_REMOVED lines=13> */
.L_x_176:
[----:B------:R0:W-:Y:S05]  /*59e0*/  BMOV.32 B0, R114 ;  /* 0x0000007200007356 */ /* 0x0001ea0000000000 */
[----:B------:R-:W-:Y:S05]  /*59f0*/  BSYNC.RECONVERGENT B0 ;  /* 0x0000000000007941 */ /* 0x000fea0003800200 */
.L_x_175:
[----:B------:R-:W-:Y:S01]  /*5a00*/  ISETP.NE.AND P6, PT, R11, RZ, PT ;  /* 0x000000ff0b00720c */ /* 0x000fe20003fc5270 */
[----:B------:R-:W-:Y:S04]  /*5a10*/  BSSY.RECONVERGENT B0, `(.L_x_177) ;  /* 0x000000b000007945 */ /* 0x000fe80003800200 */
[----:B------:R-:W0:Y:S08]  /*5a20*/  BMOV.32.CLEAR R226, B0 ;  /* 0x0000000000e27355 */ /* 0x000e300000100000 */
[----:B0-----:R-:W-:Y:S05]  /*5a30*/  @!P6 BRA `(.L_x_178) ;  /* 0x00000000001ce947 */ /* 0x001fea0003800000 */
[----:B------:R-:W-:-:S06]  /*5a40*/  IMAD R2, R11, 0x4, R3 ;  /* 0x000000040b027824 */ /* 0x000fcc00078e0203 */
[----:B------:R-:W5:Y:S02]  /*5a50*/  LDL R2, [R2] ;  /* 0x0000000002027983 */ /* 0x000f640000100800 */
[----:B-----5:R-:W-:-:S13]  /*5a60*/  ISETP.NE.AND P6, PT, R2, RZ, PT ;  /* 0x000000ff0200720c */ /* 0x020fda0003fc5270 */
[----:B------:R-:W-:Y:S05]  /*5a70*/  @P6 BRA `(.L_x_2) ;  /* 0x000000bc00a06947 */ /* 0x000fea0003800000 */
[----:B------:R-:W-:Y:S02]  /*5a80*/  IMAD R245, R11, 0x4, R3 ;  /* 0x000000040bf57824 */ /* 0x000fe400078e0203 */
[----:B------:R-:W-:-:S05]  /*5a90*/  IMAD.MOV.U32 R2, RZ, RZ, 0x1 ;  /* 0x00000001ff027424 */ /* 0x000fca00078e00ff */
[----:B------:R0:W-:Y:S02]  /*5aa0*/  STL [R245], R2 ;  /* 0x00000002f5007387 */ /* 0x0001e40000100800 */
.L_x_178:
[----:B------:R0:W-:Y:S05]  /*5ab0*/  BMOV.32 B0, R226 ;  /* 0x000000e200007356 */ /* 0x0001ea0000000000 */
[----:B------:R-:W-:Y:S05]  /*5ac0*/  BSYNC.RECONVERGENT B0 ;  /* 0x0000000000007941 */ /* 0x000fea0003800200 */
.L_x_177:
        /* <DEDUP_REMOVED lines=11> */
.L_x_180:
[----:B------:R0:W-:Y:S05]  /*5b80*/  BMOV.32 B0, R158 ;  /* 0x0000009e00007356 */ /* 0x0001ea0000000000 */
[----:B------:R-:W-:Y:S05]  /*5b90*/  BSYNC.RECONVERGENT B0 ;  /* 0x0000000000007941 */ /* 0x000fea0003800200 */
.L_x_179:
[----:B0-----:R-:W5:Y:S01]  /*5ba0*/  LDL R2, [R1+0x138] ;  /* 0x0001380001027983 */ /* 0x001f620000100800 */
[----:B------:R-:W-:Y:S03]  /*5bb0*/  BSSY.RECONVERGENT B0, `(.L_x_181) ;  /* 0x0000012000007945 */ /* 0x000fe60003800200 */
[----:B------:R0:W-:Y:S01]  /*5bc0*/  STL [R1+0x2c], RZ ;  /* 0x00002cff01007387 */ /* 0x0001e20000100800 */
[----:B------:R-:W0:Y:S05]  /*5bd0*/  BMOV.32.CLEAR R32, B0 ;  /* 0x0000000000207355 */ /* 0x000e2a0000100000 */
        /* <DEDUP_REMOVED lines=14> */
.L_x_182:
[----:B------:R0:W-:Y:S05]  /*5cc0*/  BMOV.32 B0, R32 ;  /* 0x0000002000007356 */ /* 0x0001ea0000000000 */
[----:B------:R-:W-:Y:S05]  /*5cd0*/  BSYNC.RECONVERGENT B0 ;  /* 0x0000000000007941 */ /* 0x000fea0003800200 */
.L_x_181:
        /* <DEDUP_REMOVED lines=13> */
.L_x_184:
[----:B------:R0:W-:Y:S05]  /*5db0*/  BMOV.32 B0, R192 ;  /* 0x000000c000007356 */ /* 0x0001ea0000000000 */
[----:B------:R-:W-:Y:S05]  /*5dc0*/  BSYNC.RECONVERGENT B0 ;  /* 0x0000000000007941 */ /* 0x000fea0003800200 */
.L_x_183:
        /* <DEDUP_REMOVED lines=13> */
.L_x_186:
[----:B------:R0:W-:Y:S05]  /*5ea0*/  BMOV.32 B0, R95 ;  /* 0x0000005f00007356 */ /* 0x0001ea0000000000 */
[----:B------:R-:W-:Y:S05]  /*5eb0*/  BSYNC.RECONVERGENT B0 ;  /* 0x0000000000007941 */ /* 0x000fea0003800200 */
.L_x_185:
        /* <DEDUP_REMOVED lines=13> */
.L_x_188:
[----:B------:R0:W-:Y:S05]  /*5f90*/  BMOV.32 B0, R201 ;  /* 0x000000c900007356 */ /* 0x0001ea0000000000 */
[----:B------:R-:W-:Y:S05]  /*5fa0*/  BSYNC.RECONVERGENT B0 ;  /* 0x0000000000007941 */ /* 0x000fea0003800200 */
.L_x_187:
        /* <DEDUP_REMOVED lines=13> */
.L_x_190:
[----:B------:R0:W-:Y:S05]  /*6080*/  BMOV.32 B0, R140 ;  /* 0x0000008c00007356 */ /* 0x0001ea0000000000 */
[----:B------:R-:W-:Y:S05]  /*6090*/  BSYNC.RECONVERGENT B0 ;  /* 0x0000000000007941 */ /* 0x000fea0003800200 */
.L_x_189:
        /* <DEDUP_REMOVED lines=13> */
.L_x_192:
[----:B------:R0:W-:Y:S05]  /*6170*/  BMOV.32 B0, R71 ;  /* 0x0000004700007356 */ /* 0x0001ea0000000000 */
[----:B------:R-:W-:Y:S05]  /*6180*/  BSYNC.RECONVERGENT B0 ;  /* 0x0000000000007941 */ /* 0x000fea0003800200 */
.L_x_191:
        /* <DEDUP_REMOVED lines=13> */
.L_x_194:
[----:B------:R0:W-:Y:S05]  /*6260*/  BMOV.32 B0, R172 ;  /* 0x000000ac00007356 */ /* 0x0001ea0000000000 */
[----:B------:R-:W-:Y:S05]  /*6270*/  BSYNC.RECONVERGENT B0 ;  /* 0x0000000000007941 */ /* 0x000fea0003800200 */
.L_x_193:
        /* <DEDUP_REMOVED lines=11> */
.L_x_196:
[----:B------:R0:W-:Y:S05]  /*6330*/  BMOV.32 B0, R117 ;  /* 0x0000007500007356 */ /* 0x0001ea0000000000 */
[----:B------:R-:W-:Y:S05]  /*6340*/  BSYNC.RECONVERGENT B0 ;  /* 0x0000000000007941 */ /* 0x000fea0003800200 */
.L_x_195:
        /* <DEDUP_REMOVED lines=11> */
.L_x_198:
[----:B------:R0:W-:Y:S05]  /*6400*/  BMOV.32 B0, R221 ;  /* 0x000000dd00007356 */ /* 0x0001ea0000000000 */
[----:B------:R-:W-:Y:S05]  /*6410*/  BSYNC.RECONVERGENT B0 ;  /* 0x0000000000007941 */ /* 0x000fea0003800200 */
.L_x_197:
        /* <DEDUP_REMOVED lines=18> */
.L_x_200:
[----:B------:R0:W-:Y:S05]  /*6540*/  BMOV.32 B0, R147 ;  /* 0x0000009300007356 */ /* 0x0001ea0000000000 */
[----:B------:R-:W-:Y:S05]  /*6550*/  BSYNC.RECONVERGENT B0 ;  /* 0x0000000000007941 */ /* 0x000fea0003800200 */
.L_x_199:
        /* <DEDUP_REMOVED lines=13> */
.L_x_202:
[----:B------:R0:W-:Y:S05]  /*6630*/  BMOV.32 B0, R51 ;  /* 0x0000003300007356 */ /* 0x0001ea0000000000 */
[----:B------:R-:W-:Y:S05]  /*6640*/  BSYNC.RECONVERGENT B0 ;  /* 0x0000000000007941 */ /* 0x000fea0003800200 */
.L_x_201:
        /* <DEDUP_REMOVED lines=13> */
.L_x_204:
[----:B------:R0:W-:Y:S05]  /*6720*/  BMOV.32 B0, R245 ;  /* 0x000000f500007356 */ /* 0x0001ea0000000000 */
[----:B------:R-:W-:Y:S05]  /*6730*/  BSYNC.RECONVERGENT B0 ;  /* 0x0000000000007941 */ /* 0x000fea0003800200 */
.L_x_203:
        /* <DEDUP_REMOVED lines=13> */
.L_x_206:
[----:B------:R0:W-:Y:S05]  /*6810*/  BMOV.32 B0, R97 ;  /* 0x0000006100007356 */ /* 0x0001ea0000000000 */
[----:B------:R-:W-:Y:S05]  /*6820*/  BSYNC.RECONVERGENT B0 ;  /* 0x0000000000007941 */ /* 0x000fea0003800200 */
.L_x_205:
        /* <DEDUP_REMOVED lines=13> */
.L_x_208:
[----:B------:R0:W-:Y:S05]  /*6900*/  BMOV.32 B0, R26 ;  /* 0x0000001a00007356 */ /* 0x0001ea0000000000 */
[----:B------:R-:W-:Y:S05]  /*6910*/  BSYNC.RECONVERGENT B0 ;  /* 0x0000000000007941 */ /* 0x000fea0003800200 */
.L_x_207:
        /* <DEDUP_REMOVED lines=13> */
.L_x_210:
[----:B------:R0:W-:Y:S05]  /*69f0*/  BMOV.32 B0, R128 ;  /* 0x0000008000007356 */ /* 0x0001ea0000000000 */
[----:B------:R-:W-:Y:S05]  /*6a00*/  BSYNC.RECONVERGENT B0 ;  /* 0x0000000000007941 */ /* 0x000fea0003800200 */
.L_x_209:
        /* <DEDUP_REMOVED lines=13> */
.L_x_212:
[----:B------:R0:W-:Y:S05]  /*6ae0*/  BMOV.32 B0, R74 ;  /* 0x0000004a00007356 */ /* 0x0001ea0000000000 */
[----:B------:R-:W-:Y:S05]  /*6af0*/  BSYNC.RECONVERGENT B0 ;  /* 0x0000000000007941 */ /* 0x000fea0003800200 */
.L_x_211:
        /* <DEDUP_REMOVED lines=11> */
.L_x_214:
[----:B------:R0:W-:Y:S05]  /*6bb0*/  BMOV.32 B0, R177 ;  /* 0x000000b100007356 */ /* 0x0001ea0000000000 */
[----:B------:R-:W-:Y:S05]  /*6bc0*/  BSYNC.RECONVERGENT B0 ;  /* 0x0000000000007941 */ /* 0x000fea0003800200 */
.L_x_213:
        /* <DEDUP_REMOVED lines=11> */
.L_x_216:
[----:B------:R0:W-:Y:S05]  /*6c80*/  BMOV.32 B0, R104 ;  /* 0x0000006800007356 */ /* 0x0001ea0000000000 */
[----:B------:R-:W-:Y:S05]  /*6c90*/  BSYNC.RECONVERGENT B0 ;  /* 0x0000000000007941 */ /* 0x000fea0003800200 */
.L_x_215:
        /* <DEDUP_REMOVED lines=18> */
.L_x_218:
[----:B------:R0:W-:Y:S05]  /*6dc0*/  BMOV.32 B0, R203 ;  /* 0x000000cb00007356 */ /* 0x0001ea0000000000 */
[----:B------:R-:W-:Y:S05]  /*6dd0*/  BSYNC.RECONVERGENT B0 ;  /* 0x0000000000007941 */ /* 0x000fea0003800200 */
.L_x_217:
        /* <DEDUP_REMOVED lines=13> */
.L_x_220:
[----:B------:R0:W-:Y:S05]  /*6eb0*/  BMOV.32 B0, R152 ;  /* 0x0000009800007356 */ /* 0x0001ea0000000000 */
[----:B------:R-:W-:Y:S05]  /*6ec0*/  BSYNC.RECONVERGENT B0 ;  /* 0x0000000000007941 */ /* 0x000fea0003800200 */
.L_x_219:
        /* <DEDUP_REMOVED lines=13> */
.L_x_222:
[----:B------:R0:W-:Y:S05]  /*6fa0*/  BMOV.32 B0, R55 ;  /* 0x0000003700007356 */ /* 0x0001ea0000000000 */
[----:B------:R-:W-:Y:S05]  /*6fb0*/  BSYNC.RECONVERGENT B0 ;  /* 0x0000000000007941 */ /* 0x000fea0003800200 */
.L_x_221:
        /* <DEDUP_REMOVED lines=13> */
.L_x_224:
[----:B------:R0:W-:Y:S05]  /*7090*/  BMOV.32 B0, R229 ;  /* 0x000000e500007356 */ /* 0x0001ea0000000000 */
[----:B------:R-:W-:Y:S05]  /*70a0*/  BSYNC.RECONVERGENT B0 ;  /* 0x0000000000007941 */ /* 0x000fea0003800200 */
.L_x_223:
        /* <DEDUP_REMOVED lines=13> */
.L_x_226:
[----:B------:R0:W-:Y:S05]  /*7180*/  BMOV.32 B0, R85 ;  /* 0x0000005500007356 */ /* 0x0001ea0000000000 */
[----:B------:R-:W-:Y:S05]  /*7190*/  BSYNC.RECONVERGENT B0 ;  /* 0x0000000000007941 */ /* 0x000fea0003800200 */
.L_x_225:
        /* <DEDUP_REMOVED lines=13> */
.L_x_228:
[----:B------:R0:W-:Y:S05]  /*7270*/  BMOV.32 B0, R30 ;  /* 0x0000001e00007356 */ /* 0x0001ea0000000000 */
[----:B------:R-:W-:Y:S05]  /*7280*/  BSYNC.RECONVERGENT B0 ;  /* 0x0000000000007941 */ /* 0x000fea0003800200 */
.L_x_227:
        /* <DEDUP_REMOVED lines=13> */
.L_x_230:
[----:B------:R0:W-:Y:S05]  /*7360*/  BMOV.32 B0, R133 ;  /* 0x0000008500007356 */ /* 0x0001ea0000000000 */
[----:B------:R-:W-:Y:S05]  /*7370*/  BSYNC.RECONVERGENT B0 ;  /* 0x0000000000007941 */ /* 0x000fea0003800200 */
.L_x_229:
        /* <DEDUP_REMOVED lines=11> */
.L_x_232:
[----:B------:R0:W-:Y:S05]  /*7430*/  BMOV.32 B0, R61 ;  /* 0x0000003d00007356 */ /* 0x0001ea0000000000 */
[----:B------:R-:W-:Y:S05]  /*7440*/  BSYNC.RECONVERGENT B0 ;  /* 0x0000000000007941 */ /* 0x000fea0003800200 */
.L_x_231:
[----:B------:R-:W-:Y:S04]  /*7450*/  BSSY.RECONVERGENT B0, `(.L_x_233) ;  /* 0x000000d000007945 */ /* 0x000fe80003800200 */
[----:B------:R-:W0:Y:S05]  /*7460*/  BMOV.32.CLEAR R195, B0 ;  /* 0x0000000000c37355 */ /* 0x000e2a0000100000 */
[----:B------:R-:W-:Y:S05]  /*7470*/  @!P0 BRA `(.L_x_234) ;  /* 0x0000000000248947 */ /* 0x000fea0003800000 */
[----:B0-----:R-:W5:Y:S02]  /*7480*/  LDL R2, [R1+0x154] ;  /* 0x0001540001027983 */ /* 0x001f640000100800 */
[----:B-----5:R-:W-:-:S05]  /*7490*/  IMAD R2, R2, 0x4, R3 ;  /* 0x0000000402027824 */ /* 0x020fca00078e0203 */
[----:B------:R0:W-:Y:S04]  /*74a0*/  STL [R1+0x160], R2 ;  /* 0x0001600201007387 */ /* 0x0001e80000100800 */
[----:B0-----:R-:W5:Y:S02]  /*74b0*/  LDL R2, [R2] ;  /* 0x0000000002027983 */ /* 0x001f640000100800 */
[----:B-----5:R-:W-:-:S13]  /*74c0*/  ISETP.NE.AND P6, PT, R2, RZ, PT ;  /* 0x000000ff0200720c */ /* 0x020fda0003fc5270 */
[----:B------:R-:W-:Y:S05]  /*74d0*/  @P6 BRA `(.L_x_2) ;  /* 0x000000a400086947 */ /* 0x000fea0003800000 */
[----:B------:R-:W5:Y:S01]  /*74e0*/  LDL.LU R244, [R1+0x160] ;  /* 0x0001600001f47983 */ /* 0x000f620000300800 */
[----:B------:R-:W-:-:S05]  /*74f0*/  IMAD.MOV.U32 R2, RZ, RZ, 0x1 ;  /* 0x00000001ff027424 */ /* 0x000fca00078e00ff */
[----:B-----5:R0:W-:Y:S02]  /*7500*/  STL [R244], R2 ;  /* 0x00000002f4007387 */ /* 0x0201e40000100800 */
.L_x_234:
[----:B0-----:R0:W-:Y:S05]  /*7510*/  BMOV.32 B0, R195 ;  /* 0x000000c300007356 */ /* 0x0011ea0000000000 */
[----:B------:R-:W-:Y:S05]  /*7520*/  BSYNC.RECONVERGENT B0 ;  /* 0x0000000000007941 */ /* 0x000fea0003800200 */
.L_x_233:
[----:B------:R-:W5:Y:S01]  /*7530*/  LDL R2, [R1+0x12c] ;  /* 0x00012c0001027983 */ /* 0x000f620000100800 */
        /* <DEDUP_REMOVED lines=17> */
.L_x_236:
[----:B------:R0:W-:Y:S05]  /*7650*/  BMOV.32 B0, R109 ;  /* 0x0000006d00007356 */ /* 0x0001ea0000000000 */
[----:B------:R-:W-:Y:S05]  /*7660*/  BSYNC.RECONVERGENT B0 ;  /* 0x0000000000007941 */ /* 0x000fea0003800200 */
.L_x_235:
        /* <DEDUP_REMOVED lines=13> */
.L_x_238:
[----:B------:R0:W-:Y:S05]  /*7740*/  BMOV.32 B0, R200 ;  /* 0x000000c800007356 */ /* 0x0001ea0000000000 */
[----:B------:R-:W-:Y:S05]  /*7750*/  BSYNC.RECONVERGENT B0 ;  /* 0x0000000000007941 */ /* 0x000fea0003800200 */
.L_x_237:
        /* <DEDUP_REMOVED lines=13> */
.L_x_240:
[----:B------:R0:W-:Y:S05]  /*7830*/  BMOV.32 B0, R169 ;  /* 0x000000a900007356 */ /* 0x0001ea0000000000 */
[----:B------:R-:W-:Y:S05]  /*7840*/  BSYNC.RECONVERGENT B0 ;  /* 0x0000000000007941 */ /* 0x000fea0003800200 */
.L_x_239:
        /* <DEDUP_REMOVED lines=13> */
.L_x_242:
[----:B------:R0:W-:Y:S05]  /*7920*/  BMOV.32 B0, R41 ;  /* 0x0000002900007356 */ /* 0x0001ea0000000000 */
[----:B------:R-:W-:Y:S05]  /*7930*/  BSYNC.RECONVERGENT B0 ;  /* 0x0000000000007941 */ /* 0x000fea0003800200 */
.L_x_241:
        /* <DEDUP_REMOVED lines=13> */
.L_x_244:
[----:B------:R0:W-:Y:S05]  /*7a10*/  BMOV.32 B0, R224 ;  /* 0x000000e000007356 */ /* 0x0001ea0000000000 */
[----:B------:R-:W-:Y:S05]  /*7a20*/  BSYNC.RECONVERGENT B0 ;  /* 0x0000000000007941 */ /* 0x000fea0003800200 */
.L_x_243:
        /* <DEDUP_REMOVED lines=13> */
.L_x_246:
[----:B------:R0:W-:Y:S05]  /*7b00*/  BMOV.32 B0, R90 ;  /* 0x0000005a00007356 */ /* 0x0001ea0000000000 */
[----:B------:R-:W-:Y:S05]  /*7b10*/  BSYNC.RECONVERGENT B0 ;  /* 0x0000000000007941 */ /* 0x000fea0003800200 */
.L_x_245:
[----:B------:R-:W-:Y:S01]  /*7b20*/  ISETP.NE.AND P6, PT, R6, RZ, PT ;  /* 0x000000ff0600720c */ /* 0x000fe20003fc5270 */
[----:B------:R-:W-:Y:S04]  /*7b30*/  BSSY.RECONVERGENT B0, `(.L_x_247) ;  /* 0x000000b000007945 */ /* 0x000fe80003800200 */
[----:B0-----:R-:W0:Y:S08]  /*7b40*/  BMOV.32.CLEAR R2, B0 ;  /* 0x0000000000027355 */ /* 0x001e300000100000 */
        /* <DEDUP_REMOVED lines=8> */
.L_x_248:
[----:B------:R0:W-:Y:S05]  /*7bd0*/  BMOV.32 B0, R2 ;  /* 0x0000000200007356 */ /* 0x0001ea0000000000 */
[----:B------:R-:W-:Y:S05]  /*7be0*/  BSYNC.RECONVERGENT B0 ;  /* 0x0000000000007941 */ /* 0x000fea0003800200 */
.L_x_247:
        /* <DEDUP_REMOVED lines=11> */
.L_x_250:
[----:B------:R0:W-:Y:S05]  /*7ca0*/  BMOV.32 B0, R150 ;  /* 0x0000009600007356 */ /* 0x0001ea0000000000 */
[----:B------:R-:W-:Y:S05]  /*7cb0*/  BSYNC.RECONVERGENT B0 ;  /* 0x0000000000007941 */ /* 0x000fea0003800200 */
.L_x_249:
        /* <DEDUP_REMOVED lines=12> */
.L_x_252:
[----:B0-----:R0:W-:Y:S05]  /*7d80*/  BMOV.32 B0, R65 ;  /* 0x0000004100007356 */ /* 0x0011ea0000000000 */
[----:B------:R-:W-:Y:S05]  /*7d90*/  BSYNC.RECONVERGENT B0 ;  /* 0x0000000000007941 */ /* 0x000fea0003800200 */
.L_x_251:
        /* <DEDUP_REMOVED lines=18> */
.L_x_254:
[----:B------:R0:W-:Y:S05]  /*7ec0*/  BMOV.32 B0, R243 ;  /* 0x000000f300007356 */ /* 0x0001ea0000000000 */
[----:B------:R-:W-:Y:S05]  /*7ed0*/  BSYNC.RECONVERGENT B0 ;  /* 0x0000000000007941 */ /* 0x000fea0003800200 */
.L_x_253:
        /* <DEDUP_REMOVED lines=13> */
.L_x_256:
[----:B------:R0:W-:Y:S05]  /*7fb0*/  BMOV.32 B0, R125 ;  /* 0x0000007d00007356 */ /* 0x0001ea0000000000 */
[----:B------:R-:W-:Y:S05]  /*7fc0*/  BSYNC.RECONVERGENT B0 ;  /* 0x0000000000007941 */ /* 0x000fea0003800200 */
.L_x_255:
        /* <DEDUP_REMOVED lines=13> */
.L_x_258:
[----:B------:R0:W-:Y:S05]  /*80a0*/  BMOV.32 B0, R213 ;  /* 0x000000d500007356 */ /* 0x0001ea0000000000 */
[----:B------:R-:W-:Y:S05]  /*80b0*/  BSYNC.RECONVERGENT B0 ;  /* 0x0000000000007941 */ /* 0x000fea0003800200 */
.L_x_257:
        /* <DEDUP_REMOVED lines=13> */
.L_x_260:
[----:B------:R0:W-:Y:S05]  /*8190*/  BMOV.32 B0, R174 ;  /* 0x000000ae00007356 */ /* 0x0001ea0000000000 */
[----:B------:R-:W-:Y:S05]  /*81a0*/  BSYNC.RECONVERGENT B0 ;  /* 0x0000000000007941 */ /* 0x000fea0003800200 */
.L_x_259:
        /* <DEDUP_REMOVED lines=13> */
.L_x_262:
[----:B------:R0:W-:Y:S05]  /*8280*/  BMOV.32 B0, R47 ;  /* 0x0000002f00007356 */ /* 0x0001ea0000000000 */
[----:B------:R-:W-:Y:S05]  /*8290*/  BSYNC.RECONVERGENT B0 ;  /* 0x0000000000007941 */ /* 0x000fea0003800200 */
.L_x_261:
        /* <DEDUP_REMOVED lines=13> */
.L_x_264:
[----:B------:R0:W-:Y:S05]  /*8370*/  BMOV.32 B0, R238 ;  /* 0x000000ee00007356 */ /* 0x0001ea0000000000 */
[----:B------:R-:W-:Y:S05]  /*8380*/  BSYNC.RECONVERGENT B0 ;  /* 0x0000000000007941 */ /* 0x000fea0003800200 */
.L_x_263:
        /* <DEDUP_REMOVED lines=11> */
.L_x_266:
[----:B------:R0:W-:Y:S05]  /*8440*/  BMOV.32 B0, R107 ;  /* 0x0000006b00007356 */ /* 0x0001ea0000000000 */
[----:B------:R-:W-:Y:S05]  /*8450*/  BSYNC.RECONVERGENT B0 ;  /* 0x0000000000007941 */ /* 0x000fea0003800200 */
.L_x_265:
        /* <DEDUP_REMOVED lines=11> */
.L_x_268:
[----:B------:R0:W-:Y:S05]  /*8510*/  BMOV.32 B0, R18 ;  /* 0x0000001200007356 */ /* 0x0001ea0000000000 */
[----:B------:R-:W-:Y:S05]  /*8520*/  BSYNC.RECONVERGENT B0 ;  /* 0x0000000000007941 */ /* 0x000fea0003800200 */
.L_x_267:
        /* <DEDUP_REMOVED lines=12> */
.L_x_270:
[----:B0-----:R0:W-:Y:S05]  /*85f0*/  BMOV.32 B0, R154 ;  /* 0x0000009a00007356 */ /* 0x0011ea0000000000 */
[----:B------:R-:W-:Y:S05]  /*8600*/  BSYNC.RECONVERGENT B0 ;  /* 0x0000000000007941 */ /* 0x000fea0003800200 */
.L_x_269:
        /* <DEDUP_REMOVED lines=18> */
.L_x_272:
[----:B------:R0:W-:Y:S05]  /*8730*/  BMOV.32 B0, R82 ;  /* 0x0000005200007356 */ /* 0x0001ea0000000000 */
[----:B------:R-:W-:Y:S05]  /*8740*/  BSYNC.RECONVERGENT B0 ;  /* 0x0000000000007941 */ /* 0x000fea0003800200 */
.L_x_271:
        /* <DEDUP_REMOVED lines=13> */
.L_x_274:
[----:B------:R0:W-:Y:S05]  /*8820*/  BMOV.32 B0, R186 ;  /* 0x000000ba00007356 */ /* 0x0001ea0000000000 */
[----:B------:R-:W-:Y:S05]  /*8830*/  BSYNC.RECONVERGENT B0 ;  /* 0x0000000000007941 */ /* 0x000fea0003800200 */
.L_x_273:
        /* <DEDUP_REMOVED lines=13> */
.L_x_276:
[----:B------:R0:W-:Y:S05]  /*8910*/  BMOV.32 B0, R130 ;  /* 0x0000008200007356 */ /* 0x0001ea0000000000 */
[----:B------:R-:W-:Y:S05]  /*8920*/  BSYNC.RECONVERGENT B0 ;  /* 0x0000000000007941 */ /* 0x000fea0003800200 */
.L_x_275:
        /* <DEDUP_REMOVED lines=13> */
.L_x_278:
[----:B------:R0:W-:Y:S05]  /*8a00*/  BMOV.32 B0, R207 ;  /* 0x000000cf00007356 */ /* 0x0001ea0000000000 */
[----:B------:R-:W-:Y:S05]  /*8a10*/  BSYNC.RECONVERGENT B0 ;  /* 0x0000000000007941 */ /* 0x000fea0003800200 */
.L_x_277:
        /* <DEDUP_REMOVED lines=13> */
.L_x_280:
[----:B------:R0:W-:Y:S05]  /*8af0*/  BMOV.32 B0, R160 ;  /* 0x000000a000007356 */ /* 0x0001ea0000000000 */
[----:B------:R-:W-:Y:S05]  /*8b00*/  BSYNC.RECONVERGENT B0 ;  /* 0x0000000000007941 */ /* 0x000fea0003800200 */
.L_x_279:
        /* <DEDUP_REMOVED lines=13> */
.L_x_282:
[----:B------:R0:W-:Y:S05]  /*8be0*/  BMOV.32 B0, R63 ;  /* 0x0000003f00007356 */ /* 0x0001ea0000000000 */
[----:B------:R-:W-:Y:S05]  /*8bf0*/  BSYNC.RECONVERGENT B0 ;  /* 0x0000000000007941 */ /* 0x000fea0003800200 */
.L_x_281:
        /* <DEDUP_REMOVED lines=11> */
.L_x_284:
[----:B------:R0:W-:Y:S05]  /*8cb0*/  BMOV.32 B0, R235 ;  /* 0x000000eb00007356 */ /* 0x0001ea0000000000 */
[----:B------:R-:W-:Y:S05]  /*8cc0*/  BSYNC.RECONVERGENT B0 ;  /* 0x0000000000007941 */ /* 0x000fea0003800200 */
.L_x_283:
        /* <DEDUP_REMOVED lines=11> */
.L_x_286:
[----:B------:R0:W-:Y:S05]  /*8d80*/  BMOV.32 B0, R111 ;  /* 0x0000006f00007356 */ /* 0x0001ea0000000000 */
[----:B------:R-:W-:Y:S05]  /*8d90*/  BSYNC.RECONVERGENT B0 ;  /* 0x0000000000007941 */ /* 0x000fea0003800200 */
.L_x_285:
        /* <DEDUP_REMOVED lines=12> */
.L_x_288:
[----:B0-----:R0:W-:Y:S05]  /*8e60*/  BMOV.32 B0, R38 ;  /* 0x0000002600007356 */ /* 0x0011ea0000000000 */
[----:B------:R-:W-:Y:S05]  /*8e70*/  BSYNC.RECONVERGENT B0 ;  /* 0x0000000000007941 */ /* 0x000fea0003800200 */
.L_x_287:
        /* <DEDUP_REMOVED lines=18> */
.L_x_290:
[----:B------:R0:W-:Y:S05]  /*8fa0*/  BMOV.32 B0, R142 ;  /* 0x0000008e00007356 */ /* 0x0001ea0000000000 */
[----:B------:R-:W-:Y:S05]  /*8fb0*/  BSYNC.RECONVERGENT B0 ;  /* 0x0000000000007941 */ /* 0x000fea0003800200 */
.L_x_289:
        /* <DEDUP_REMOVED lines=13> */
.L_x_292:
[----:B------:R0:W-:Y:S05]  /*9090*/  BMOV.32 B0, R87 ;  /* 0x0000005700007356 */ /* 0x0001ea0000000000 */
[----:B------:R-:W-:Y:S05]  /*90a0*/  BSYNC.RECONVERGENT B0 ;  /* 0x0000000000007941 */ /* 0x000fea0003800200 */
.L_x_291:
        /* <DEDUP_REMOVED lines=13> */
.L_x_294:
[----:B------:R0:W-:Y:S05]  /*9180*/  BMOV.32 B0, R190 ;  /* 0x000000be00007356 */ /* 0x0001ea0000000000 */
[----:B------:R-:W-:Y:S05]  /*9190*/  BSYNC.RECONVERGENT B0 ;  /* 0x0000000000007941 */ /* 0x000fea0003800200 */
.L_x_293:
        /* <DEDUP_REMOVED lines=13> */
.L_x_296:
[----:B------:R0:W-:Y:S05]  /*9270*/  BMOV.32 B0, R119 ;  /* 0x0000007700007356 */ /* 0x0001ea0000000000 */
[----:B------:R-:W-:Y:S05]  /*9280*/  BSYNC.RECONVERGENT B0 ;  /* 0x0000000000007941 */ /* 0x000fea0003800200 */
.L_x_295:
[----:B------:R-:W5:Y:S01]  /*9290*/  LDL R19, [R1+0x90] ;  /* 0x0000900001137983 */ /* 0x000f620000100800 */
[----:B------:R-:W-:Y:S04]  /*92a0*/  BSSY.RECONVERGENT B0, `(.L_x_297) ;  /* 0x000000d000007945 */ /* 0x000fe80003800200 */
[----:B0-----:R-:W0:Y:S05]  /*92b0*/  BMOV.32.CLEAR R16, B0 ;  /* 0x0000000000107355 */ /* 0x001e2a0000100000 */
        /* <DEDUP_REMOVED lines=10> */
.L_x_298:
[----:B------:R0:W-:Y:S05]  /*9360*/  BMOV.32 B0, R16 ;  /* 0x0000001000007356 */ /* 0x0001ea0000000000 */
[----:B------:R-:W-:Y:S05]  /*9370*/  BSYNC.RECONVERGENT B0 ;  /* 0x0000000000007941 */ /* 0x000fea0003800200 */
.L_x_297:
        /* <DEDUP_REMOVED lines=13> */
.L_x_300:
[----:B------:R0:W-:Y:S05]  /*9450*/  BMOV.32 B0, R164 ;  /* 0x000000a400007356 */ /* 0x0001ea0000000000 */
[----:B------:R-:W-:Y:S05]  /*9460*/  BSYNC.RECONVERGENT B0 ;  /* 0x0000000000007941 */ /* 0x000fea0003800200 */
.L_x_299:
        /* <DEDUP_REMOVED lines=11> */
.L_x_302:
[----:B------:R0:W-:Y:S05]  /*9520*/  BMOV.32 B0, R68 ;  /* 0x0000004400007356 */ /* 0x0001ea0000000000 */
[----:B------:R-:W-:Y:S05]  /*9530*/  BSYNC.RECONVERGENT B0 ;  /* 0x0000000000007941 */ /* 0x000fea0003800200 */
.L_x_301:
        /* <DEDUP_REMOVED lines=11> */
.L_x_304:
[----:B------:R0:W-:Y:S05]  /*95f0*/  BMOV.32 B0, R216 ;  /* 0x000000d800007356 */ /* 0x0001ea0000000000 */
[----:B------:R-:W-:Y:S05]  /*9600*/  BSYNC.RECONVERGENT B0 ;  /* 0x0000000000007941 */ /* 0x000fea0003800200 */
.L_x_303:
        /* <DEDUP_REMOVED lines=12> */
.L_x_306:
[----:B0-----:R0:W-:Y:S05]  /*96d0*/  BMOV.32 B0, R99 ;  /* 0x0000006300007356 */ /* 0x0011ea0000000000 */
[----:B------:R-:W-:Y:S05]  /*96e0*/  BSYNC.RECONVERGENT B0 ;  /* 0x0000000000007941 */ /* 0x000fea0003800200 */
.L_x_305:
        /* <DEDUP_REMOVED lines=18> */
.L_x_308:
[----:B------:R0:W-:Y:S05]  /*9810*/  BMOV.32 B0, R44 ;  /* 0x0000002c00007356 */ /* 0x0001ea0000000000 */
[----:B------:R-:W-:Y:S05]  /*9820*/  BSYNC.RECONVERGENT B0 ;  /* 0x0000000000007941 */ /* 0x000fea0003800200 */
.L_x_307:
        /* <DEDUP_REMOVED lines=13> */
.L_x_310:
[----:B------:R0:W-:Y:S05]  /*9900*/  BMOV.32 B0, R145 ;  /* 0x0000009100007356 */ /* 0x0001ea0000000000 */
[----:B------:R-:W-:Y:S05]  /*9910*/  BSYNC.RECONVERGENT B0 ;  /* 0x0000000000007941 */ /* 0x000fea0003800200 */
.L_x_309:
        /* <DEDUP_REMOVED lines=13> */
.L_x_312:
[----:B------:R0:W-:Y:S05]  /*99f0*/  BMOV.32 B0, R77 ;  /* 0x0000004d00007356 */ /* 0x0001ea0000000000 */
[----:B------:R-:W-:Y:S05]  /*9a00*/  BSYNC.RECONVERGENT B0 ;  /* 0x0000000000007941 */ /* 0x000fea0003800200 */
.L_x_311:
        /* <DEDUP_REMOVED lines=13> */
.L_x_314:
[----:B------:R0:W-:Y:S05]  /*9ae0*/  BMOV.32 B0, R237 ;  /* 0x000000ed00007356 */ /* 0x0001ea0000000000 */
[----:B------:R-:W-:Y:S05]  /*9af0*/  BSYNC.RECONVERGENT B0 ;  /* 0x0000000000007941 */ /* 0x000fea0003800200 */
.L_x_313:
        /* <DEDUP_REMOVED lines=13> */
.L_x_316:
[----:B------:R0:W-:Y:S05]  /*9bd0*/  BMOV.32 B0, R122 ;  /* 0x0000007a00007356 */ /* 0x0001ea0000000000 */
[----:B------:R-:W-:Y:S05]  /*9be0*/  BSYNC.RECONVERGENT B0 ;  /* 0x0000000000007941 */ /* 0x000fea0003800200 */
.L_x_315:
        /* <DEDUP_REMOVED lines=13> */
.L_x_318:
[----:B------:R0:W-:Y:S05]  /*9cc0*/  BMOV.32 B0, R23 ;  /* 0x0000001700007356 */ /* 0x0001ea0000000000 */
[----:B------:R-:W-:Y:S05]  /*9cd0*/  BSYNC.RECONVERGENT B0 ;  /* 0x0000000000007941 */ /* 0x000fea0003800200 */
.L_x_317:
        /* <DEDUP_REMOVED lines=11> */
.L_x_320:
[----:B------:R0:W-:Y:S05]  /*9d90*/  BMOV.32 B0, R184 ;  /* 0x000000b800007356 */ /* 0x0001ea0000000000 */
[----:B------:R-:W-:Y:S05]  /*9da0*/  BSYNC.RECONVERGENT B0 ;  /* 0x0000000000007941 */ /* 0x000fea0003800200 */
.L_x_319:
        /* <DEDUP_REMOVED lines=11> */
.L_x_322:
[----:B------:R0:W-:Y:S05]  /*9e60*/  BMOV.32 B0, R57 ;  /* 0x0000003900007356 */ /* 0x0001ea0000000000 */
[----:B------:R-:W-:Y:S05]  /*9e70*/  BSYNC.RECONVERGENT B0 ;  /* 0x0000000000007941 */ /* 0x000fea0003800200 */
.L_x_321:
[----:B------:R-:W-:Y:S04]  /*9e80*/  BSSY.RECONVERGENT B0, `(.L_x_323) ;  /* 0x000000b000007945 */ /* 0x000fe80003800200 */
[----:B------:R-:W0:Y:S05]  /*9e90*/  BMOV.32.CLEAR R210, B0 ;  /* 0x0000000000d27355 */ /* 0x000e2a0000100000 */
[----:B------:R-:W-:Y:S05]  /*9ea0*/  @!P5 BRA `(.L_x_324) ;  /* 0x00000000001cd947 */ /* 0x000fea0003800000 */
[----:B0-----:R-:W5:Y:S02]  /*9eb0*/  LDL R19, [R1+0x140] ;  /* 0x0001400001137983 */ /* 0x001f640000100800 */
[----:B-----5:R-:W-:-:S05]  /*9ec0*/  IMAD R3, R19, 0x4, R3 ;  /* 0x0000000413037824 */ /* 0x020fca00078e0203 */
[----:B------:R-:W5:Y:S02]  /*9ed0*/  LDL R19, [R3] ;  /* 0x0000000003137983 */ /* 0x000f640000100800 */
[----:B-----5:R-:W-:-:S13]  /*9ee0*/  ISETP.NE.AND P6, PT, R19, RZ, PT ;  /* 0x000000ff1300720c */ /* 0x020fda0003fc5270 */
[----:B------:R-:W-:Y:S05]  /*9ef0*/  @P6 BRA `(.L_x_2) ;  /* 0x0000007800806947 */ /* 0x000fea0003800000 */
[----:B------:R-:W-:-:S05]  /*9f00*/  IMAD.MOV.U32 R24, RZ, RZ, 0x1 ;  /* 0x00000001ff187424 */ /* 0x000fca00078e00ff */
[----:B------:R0:W-:Y:S02]  /*9f10*/  STL [R3], R24 ;  /* 0x0000001803007387 */ /* 0x0001e40000100800 */
.L_x_324:
[----:B0-----:R0:W-:Y:S05]  /*9f20*/  BMOV.32 B0, R210 ;  /* 0x000000d200007356 */ /* 0x0011ea0000000000 */
[----:B------:R-:W-:Y:S05]  /*9f30*/  BSYNC.RECONVERGENT B0 ;  /* 0x0000000000007941 */ /* 0x000fea0003800200 */
.L_x_323:
[----:B------:R-:W5:Y:S01]  /*9f40*/  LDL.LU R3, [R1+0x13c] ;  /* 0x00013c0001037983 */ /* 0x000f620000300800 */
[----:B------:R-:W-:Y:S03]  /*9f50*/  BSSY.RECONVERGENT B0, `(.L_x_325) ;  /* 0x0000012000007945 */ /* 0x000fe60003800200 */
[----:B------:R0:W-:Y:S01]  /*9f60*/  STL [R1+0x28], RZ ;  /* 0x000028ff01007387 */ /* 0x0001e20000100800 */
        /* <DEDUP_REMOVED lines=15> */
.L_x_326:
[----:B------:R0:W-:Y:S05]  /*a060*/  BMOV.32 B0, R102 ;  /* 0x0000006600007356 */ /* 0x0001ea0000000000 */
[----:B------:R-:W-:Y:S05]  /*a070*/  BSYNC.RECONVERGENT B0 ;  /* 0x0000000000007941 */ /* 0x000fea0003800200 */
.L_x_325:
        /* <DEDUP_REMOVED lines=13> */
.L_x_328:
[----:B------:R0:W-:Y:S05]  /*a150*/  BMOV.32 B0, R34 ;  /* 0x0000002200007356 */ /* 0x0001ea0000000000 */
[----:B------:R-:W-:Y:S05]  /*a160*/  BSYNC.RECONVERGENT B0 ;  /* 0x0000000000007941 */ /* 0x000fea0003800200 */
.L_x_327:
        /* <DEDUP_REMOVED lines=13> */
.L_x_330:
[----:B------:R0:W-:Y:S05]  /*a240*/  BMOV.32 B0, R161 ;  /* 0x000000a100007356 */ /* 0x0001ea0000000000 */
[----:B------:R-:W-:Y:S05]  /*a250*/  BSYNC.RECONVERGENT B0 ;  /* 0x0000000000007941 */ /* 0x000fea0003800200 */
.L_x_329:
        /* <DEDUP_REMOVED lines=13> */
.L_x_332:
[----:B------:R0:W-:Y:S05]  /*a330*/  BMOV.32 B0, R79 ;  /* 0x0000004f00007356 */ /* 0x0001ea0000000000 */
[----:B------:R-:W-:Y:S05]  /*a340*/  BSYNC.RECONVERGENT B0 ;  /* 0x0000000000007941 */ /* 0x000fea0003800200 */
.L_x_331:
        /* <DEDUP_REMOVED lines=13> */
.L_x_334:
[----:B------:R0:W-:Y:S05]  /*a420*/  BMOV.32 B0, R232 ;  /* 0x000000e800007356 */ /* 0x0001ea0000000000 */
[----:B------:R-:W-:Y:S05]  /*a430*/  BSYNC.RECONVERGENT B0 ;  /* 0x0000000000007941 */ /* 0x000fea0003800200 */
.L_x_333:
        /* <DEDUP_REMOVED lines=13> */
.L_x_336:
[----:B------:R0:W-:Y:S05]  /*a510*/  BMOV.32 B0, R141 ;  /* 0x0000008d00007356 */ /* 0x0001ea0000000000 */
[----:B------:R-:W-:Y:S05]  /*a520*/  BSYNC.RECONVERGENT B0 ;  /* 0x0000000000007941 */ /* 0x000fea0003800200 */
.L_x_335:
        /* <DEDUP_REMOVED lines=13> */
.L_x_338:
[----:B------:R0:W-:Y:S05]  /*a600*/  BMOV.32 B0, R197 ;  /* 0x000000c500007356 */ /* 0x0001ea0000000000 */
[----:B------:R-:W-:Y:S05]  /*a610*/  BSYNC.RECONVERGENT B0 ;  /* 0x0000000000007941 */ /* 0x000fea0003800200 */
.L_x_337:
        /* <DEDUP_REMOVED lines=13> */
.L_x_340:
[----:B------:R0:W-:Y:S05]  /*a6f0*/  BMOV.32 B0, R188 ;  /* 0x000000bc00007356 */ /* 0x0001ea0000000000 */
[----:B------:R-:W-:Y:S05]  /*a700*/  BSYNC.RECONVERGENT B0 ;  /* 0x0000000000007941 */ /* 0x000fea0003800200 */
.L_x_339:
        /* <DEDUP_REMOVED lines=13> */
.L_x_342:
[----:B------:R0:W-:Y:S05]  /*a7e0*/  BMOV.32 B0, R244 ;  /* 0x000000f400007356 */ /* 0x0001ea0000000000 */
[----:B------:R-:W-:Y:S05]  /*a7f0*/  BSYNC.RECONVERGENT B0 ;  /* 0x0000000000007941 */ /* 0x000fea0003800200 */
.L_x_341:
        /* <DEDUP_REMOVED lines=18> */
.L_x_344:
[----:B------:R0:W-:Y:S05]  /*a920*/  BMOV.32 B0, R162 ;  /* 0x000000a200007356 */ /* 0x0001ea0000000000 */
[----:B------:R-:W-:Y:S05]  /*a930*/  BSYNC.RECONVERGENT B0 ;  /* 0x0000000000007941 */ /* 0x000fea0003800200 */
.L_x_343:
        /* <DEDUP_REMOVED lines=13> */
.L_x_346:
[----:B------:R0:W-:Y:S05]  /*aa10*/  BMOV.32 B0, R179 ;  /* 0x000000b300007356 */ /* 0x0001ea0000000000 */
[----:B------:R-:W-:Y:S05]  /*aa20*/  BSYNC.RECONVERGENT B0 ;  /* 0x0000000000007941 */ /* 0x000fea0003800200 */
.L_x_345:
        /* <DEDUP_REMOVED lines=13> */
.L_x_348:
[----:B------:R0:W-:Y:S05]  /*ab00*/  BMOV.32 B0, R134 ;  /* 0x0000008600007356 */ /* 0x0001ea0000000000 */
[----:B------:R-:W-:Y:S05]  /*ab10*/  BSYNC.RECONVERGENT B0 ;  /* 0x0000000000007941 */ /* 0x000fea0003800200 */
.L_x_347:
        /* <DEDUP_REMOVED lines=13> */
.L_x_350:
[----:B------:R0:W-:Y:S05]  /*abf0*/  BMOV.32 B0, R75 ;  /* 0x0000004b00007356 */ /* 0x0001ea0000000000 */
[----:B------:R-:W-:Y:S05]  /*ac00*/  BSYNC.RECONVERGENT B0 ;  /* 0x0000000000007941 */ /* 0x000fea0003800200 */
.L_x_349:
        /* <DEDUP_REMOVED lines=13> */
.L_x_352:
[----:B------:R0:W-:Y:S05]  /*ace0*/  BMOV.32 B0, R42 ;  /* 0x0000002a00007356 */ /* 0x0001ea0000000000 */
[----:B------:R-:W-:Y:S05]  /*acf0*/  BSYNC.RECONVERGENT B0 ;  /* 0x0000000000007941 */ /* 0x000fea0003800200 */
.L_x_351:
        /* <DEDUP_REMOVED lines=13> */
.L_x_354:
[----:B------:R0:W-:Y:S05]  /*add0*/  BMOV.32 B0, R27 ;  /* 0x0000001b00007356 */ /* 0x0001ea0000000000 */
[----:B------:R-:W-:Y:S05]  /*ade0*/  BSYNC.RECONVERGENT B0 ;  /* 0x0000000000007941 */ /* 0x000fea0003800200 */
.L_x_353:
        /* <DEDUP_REMOVED lines=13> */
.L_x_356:
[----:B------:R0:W-:Y:S05]  /*aec0*/  BMOV.32 B0, R199 ;  /* 0x000000c700007356 */ /* 0x0001ea0000000000 */
[----:B------:R-:W-:Y:S05]  /*aed0*/  BSYNC.RECONVERGENT B0 ;  /* 0x0000000000007941 */ /* 0x000fea0003800200 */
.L_x_355:
        /* <DEDUP_REMOVED lines=13> */
.L_x_358:
[----:B------:R0:W-:Y:S05]  /*afb0*/  BMOV.32 B0, R153 ;  /* 0x0000009900007356 */ /* 0x0001ea0000000000 */
[----:B------:R-:W-:Y:S05]  /*afc0*/  BSYNC.RECONVERGENT B0 ;  /* 0x0000000000007941 */ /* 0x000fea0003800200 */
.L_x_357:
        /* <DEDUP_REMOVED lines=13> */
.L_x_360:
[----:B------:R0:W-:Y:S05]  /*b0a0*/  BMOV.32 B0, R120 ;  /* 0x0000007800007356 */ /* 0x0001ea0000000000 */
[----:B------:R-:W-:Y:S05]  /*b0b0*/  BSYNC.RECONVERGENT B0 ;  /* 0x0000000000007941 */ /* 0x000fea0003800200 */
.L_x_359:
        /* <DEDUP_REMOVED lines=18> */
.L_x_362:
[----:B------:R0:W-:Y:S05]  /*b1e0*/  BMOV.32 B0, R136 ;  /* 0x0000008800007356 */ /* 0x0001ea0000000000 */
[----:B------:R-:W-:Y:S05]  /*b1f0*/  BSYNC.RECONVERGENT B0 ;  /* 0x0000000000007941 */ /* 0x000fea0003800200 */
.L_x_361:
        /* <DEDUP_REMOVED lines=13> */
.L_x_364:
[----:B------:R0:W-:Y:S05]  /*b2d0*/  BMOV.32 B0, R91 ;  /* 0x0000005b00007356 */ /* 0x0001ea0000000000 */
[----:B------:R-:W-:Y:S05]  /*b2e0*/  BSYNC.RECONVERGENT B0 ;  /* 0x0000000000007941 */ /* 0x000fea0003800200 */
.L_x_363:
        /* <DEDUP_REMOVED lines=13> */
.L_x_366:
[----:B------:R0:W-:Y:S05]  /*b3c0*/  BMOV.32 B0, R31 ;  /* 0x0000001f00007356 */ /* 0x0001ea0000000000 */
[----:B------:R-:W-:Y:S05]  /*b3d0*/  BSYNC.RECONVERGENT B0 ;  /* 0x0000000000007941 */ /* 0x000fea0003800200 */
.L_x_365:
        /* <DEDUP_REMOVED lines=13> */
.L_x_368:
[----:B------:R0:W-:Y:S05]  /*b4b0*/  BMOV.32 B0, R212 ;  /* 0x000000d400007356 */ /* 0x0001ea0000000000 */
[----:B------:R-:W-:Y:S05]  /*b4c0*/  BSYNC.RECONVERGENT B0 ;  /* 0x0000000000007941 */ /* 0x000fea0003800200 */
.L_x_367:
        /* <DEDUP_REMOVED lines=13> */
.L_x_370:
[----:B------:R0:W-:Y:S05]  /*b5a0*/  BMOV.32 B0, R228 ;  /* 0x000000e400007356 */ /* 0x0001ea0000000000 */
[----:B------:R-:W-:Y:S05]  /*b5b0*/  BSYNC.RECONVERGENT B0 ;  /* 0x0000000000007941 */ /* 0x000fea0003800200 */
.L_x_369:
        /* <DEDUP_REMOVED lines=13> */
.L_x_372:
[----:B------:R0:W-:Y:S05]  /*b690*/  BMOV.32 B0, R242 ;  /* 0x000000f200007356 */ /* 0x0001ea0000000000 */
[----:B------:R-:W-:Y:S05]  /*b6a0*/  BSYNC.RECONVERGENT B0 ;  /* 0x0000000000007941 */ /* 0x000fea0003800200 */
.L_x_371:
        /* <DEDUP_REMOVED lines=13> */
.L_x_374:
[----:B------:R0:W-:Y:S05]  /*b780*/  BMOV.32 B0, R110 ;  /* 0x0000006e00007356 */ /* 0x0001ea0000000000 */
[----:B------:R-:W-:Y:S05]  /*b790*/  BSYNC.RECONVERGENT B0 ;  /* 0x0000000000007941 */ /* 0x000fea0003800200 */
.L_x_373:
        /* <DEDUP_REMOVED lines=13> */
.L_x_376:
[----:B------:R0:W-:Y:S05]  /*b870*/  BMOV.32 B0, R78 ;  /* 0x0000004e00007356 */ /* 0x0001ea0000000000 */
[----:B------:R-:W-:Y:S05]  /*b880*/  BSYNC.RECONVERGENT B0 ;  /* 0x0000000000007941 */ /* 0x000fea0003800200 */
.L_x_375:
        /* <DEDUP_REMOVED lines=13> */
.L_x_378:
[----:B------:R0:W-:Y:S05]  /*b960*/  BMOV.32 B0, R93 ;  /* 0x0000005d00007356 */ /* 0x0001ea0000000000 */
[----:B------:R-:W-:Y:S05]  /*b970*/  BSYNC.RECONVERGENT B0 ;  /* 0x0000000000007941 */ /* 0x000fea0003800200 */
.L_x_377:
        /* <DEDUP_REMOVED lines=18> */
.L_x_380:
[----:B------:R0:W-:Y:S05]  /*baa0*/  BMOV.32 B0, R48 ;  /* 0x0000003000007356 */ /* 0x0001ea0000000000 */
[----:B------:R-:W-:Y:S05]  /*bab0*/  BSYNC.RECONVERGENT B0 ;  /* 0x0000000000007941 */ /* 0x000fea0003800200 */
.L_x_379:
        /* <DEDUP_REMOVED lines=13> */
.L_x_382:
[----:B------:R0:W-:Y:S05]  /*bb90*/  BMOV.32 B0, R223 ;  /* 0x000000df00007356 */ /* 0x0001ea0000000000 */
[----:B------:R-:W-:Y:S05]  /*bba0*/  BSYNC.RECONVERGENT B0 ;  /* 0x0000000000007941 */ /* 0x000fea0003800200 */
.L_x_381:
        /* <DEDUP_REMOVED lines=13> */
.L_x_384:
[----:B------:R0:W-:Y:S05]  /*bc80*/  BMOV.32 B0, R187 ;  /* 0x000000bb00007356 */ /* 0x0001ea0000000000 */
[----:B------:R-:W-:Y:S05]  /*bc90*/  BSYNC.RECONVERGENT B0 ;  /* 0x0000000000007941 */ /* 0x000fea0003800200 */
.L_x_383:
        /* <DEDUP_REMOVED lines=13> */
.L_x_386:
[----:B------:R0:W-:Y:S05]  /*bd70*/  BMOV.32 B0, R170 ;  /* 0x000000aa00007356 */ /* 0x0001ea0000000000 */
[----:B------:R-:W-:Y:S05]  /*bd80*/  BSYNC.RECONVERGENT B0 ;  /* 0x0000000000007941 */ /* 0x000fea0003800200 */
.L_x_385:
        /* <DEDUP_REMOVED lines=13> */
.L_x_388:
[----:B------:R0:W-:Y:S05]  /*be60*/  BMOV.32 B0, R155 ;  /* 0x0000009b00007356 */ /* 0x0001ea0000000000 */
[----:B------:R-:W-:Y:S05]  /*be70*/  BSYNC.RECONVERGENT B0 ;  /* 0x0000000000007941 */ /* 0x000fea0003800200 */
.L_x_387:
        /* <DEDUP_REMOVED lines=13> */
.L_x_390:
[----:B------:R0:W-:Y:S05]  /*bf50*/  BMOV.32 B0, R66 ;  /* 0x0000004200007356 */ /* 0x0001ea0000000000 */
[----:B------:R-:W-:Y:S05]  /*bf60*/  BSYNC.RECONVERGENT B0 ;  /* 0x0000000000007941 */ /* 0x000fea0003800200 */
.L_x_389:
        /* <DEDUP_REMOVED lines=13> */
.L_x_392:
[----:B------:R0:W-:Y:S05]  /*c040*/  BMOV.32 B0, R36 ;  /* 0x0000002400007356 */ /* 0x0001ea0000000000 */
[----:B------:R-:W-:Y:S05]  /*c050*/  BSYNC.RECONVERGENT B0 ;  /* 0x0000000000007941 */ /* 0x000fea0003800200 */
.L_x_391:
        /* <DEDUP_REMOVED lines=13> */
.L_x_394:
[----:B------:R0:W-:Y:S05]  /*c130*/  BMOV.32 B0, R49 ;  /* 0x0000003100007356 */ /* 0x0001ea0000000000 */
[----:B------:R-:W-:Y:S05]  /*c140*/  BSYNC.RECONVERGENT B0 ;  /* 0x0000000000007941 */ /* 0x000fea0003800200 */
.L_x_393:
        /* <DEDUP_REMOVED lines=13> */
.L_x_396:
[----:B------:R0:W-:Y:S05]  /*c220*/  BMOV.32 B0, R206 ;  /* 0x000000ce00007356 */ /* 0x0001ea0000000000 */
[----:B------:R-:W-:Y:S05]  /*c230*/  BSYNC.RECONVERGENT B0 ;  /* 0x0000000000007941 */ /* 0x000fea0003800200 */
.L_x_395:
        /* <DEDUP_REMOVED lines=18> */
.L_x_398:
[----:B------:R0:W-:Y:S05]  /*c360*/  BMOV.32 B0, R175 ;  /* 0x000000af00007356 */ /* 0x0001ea0000000000 */
[----:B------:R-:W-:Y:S05]  /*c370*/  BSYNC.RECONVERGENT B0 ;  /* 0x0000000000007941 */ /* 0x000fea0003800200 */
.L_x_397:
        /* <DEDUP_REMOVED lines=13> */
.L_x_400:
[----:B------:R0:W-:Y:S05]  /*c450*/  BMOV.32 B0, R143 ;  /* 0x0000008f00007356 */ /* 0x0001ea0000000000 */
[----:B------:R-:W-:Y:S05]  /*c460*/  BSYNC.RECONVERGENT B0 ;  /* 0x0000000000007941 */ /* 0x000fea0003800200 */
.L_x_399:
        /* <DEDUP_REMOVED lines=13> */
.L_x_402:
[----:B------:R0:W-:Y:S05]  /*c540*/  BMOV.32 B0, R126 ;  /* 0x0000007e00007356 */ /* 0x0001ea0000000000 */
[----:B------:R-:W-:Y:S05]  /*c550*/  BSYNC.RECONVERGENT B0 ;  /* 0x0000000000007941 */ /* 0x000fea0003800200 */
.L_x_401:
        /* <DEDUP_REMOVED lines=13> */
.L_x_404:
[----:B------:R0:W-:Y:S05]  /*c630*/  BMOV.32 B0, R112 ;  /* 0x0000007000007356 */ /* 0x0001ea0000000000 */
[----:B------:R-:W-:Y:S05]  /*c640*/  BSYNC.RECONVERGENT B0 ;  /* 0x0000000000007941 */ /* 0x000fea0003800200 */
.L_x_403:
        /* <DEDUP_REMOVED lines=13> */
.L_x_406:
[----:B------:R0:W-:Y:S05]  /*c720*/  BMOV.32 B0, R19 ;  /* 0x0000001300007356 */ /* 0x0001ea0000000000 */
[----:B------:R-:W-:Y:S05]  /*c730*/  BSYNC.RECONVERGENT B0 ;  /* 0x0000000000007941 */ /* 0x000fea0003800200 */
.L_x_405:
        /* <DEDUP_REMOVED lines=13> */
.L_x_408:
[----:B------:R0:W-:Y:S05]  /*c810*/  BMOV.32 B0, R218 ;  /* 0x000000da00007356 */ /* 0x0001ea0000000000 */
[----:B------:R-:W-:Y:S05]  /*c820*/  BSYNC.RECONVERGENT B0 ;  /* 0x0000000000007941 */ /* 0x000fea0003800200 */
.L_x_407:
        /* <DEDUP_REMOVED lines=13> */
.L_x_410:
[----:B------:R0:W-:Y:S05]  /*c900*/  BMOV.32 B0, R205 ;  /* 0x000000cd00007356 */ /* 0x0001ea0000000000 */
[----:B------:R-:W-:Y:S05]  /*c910*/  BSYNC.RECONVERGENT B0 ;  /* 0x0000000000007941 */ /* 0x000fea0003800200 */
.L_x_409:
        /* <DEDUP_REMOVED lines=13> */
.L_x_412:
[----:B------:R0:W-:Y:S05]  /*c9f0*/  BMOV.32 B0, R191 ;  /* 0x000000bf00007356 */ /* 0x0001ea0000000000 */
[----:B------:R-:W-:Y:S05]  /*ca00*/  BSYNC.RECONVERGENT B0 ;  /* 0x0000000000007941 */ /* 0x000fea0003800200 */
.L_x_411:
        /* <DEDUP_REMOVED lines=13> */
.L_x_414:
[----:B------:R0:W-:Y:S05]  /*cae0*/  BMOV.32 B0, R131 ;  /* 0x0000008300007356 */ /* 0x0001ea0000000000 */
[----:B------:R-:W-:Y:S05]  /*caf0*/  BSYNC.RECONVERGENT B0 ;  /* 0x0000000000007941 */ /* 0x000fea0003800200 */
.L_x_413:
        /* <DEDUP_REMOVED lines=18> */
.L_x_416:
[----:B------:R0:W-:Y:S05]  /*cc20*/  BMOV.32 B0, R100 ;  /* 0x0000006400007356 */ /* 0x0001ea0000000000 */
[----:B------:R-:W-:Y:S05]  /*cc30*/  BSYNC.RECONVERGENT B0 ;  /* 0x0000000000007941 */ /* 0x000fea0003800200 */
.L_x_415:
        /* <DEDUP_REMOVED lines=13> */
.L_x_418:
[----:B------:R0:W-:Y:S05]  /*cd10*/  BMOV.32 B0, R83 ;  /* 0x0000005300007356 */ /* 0x0001ea0000000000 */
[----:B------:R-:W-:Y:S05]  /*cd20*/  BSYNC.RECONVERGENT B0 ;  /* 0x0000000000007941 */ /* 0x000fea0003800200 */
.L_x_417:
        /* <DEDUP_REMOVED lines=13> */
.L_x_420:
[----:B------:R0:W-:Y:S05]  /*ce00*/  BMOV.32 B0, R69 ;  /* 0x0000004500007356 */ /* 0x0001ea0000000000 */
[----:B------:R-:W-:Y:S05]  /*ce10*/  BSYNC.RECONVERGENT B0 ;  /* 0x0000000000007941 */ /* 0x000fea0003800200 */
.L_x_419:
        /* <DEDUP_REMOVED lines=13> */
.L_x_422:
[----:B------:R0:W-:Y:S05]  /*cef0*/  BMOV.32 B0, R234 ;  /* 0x000000ea00007356 */ /* 0x0001ea0000000000 */
[----:B------:R-:W-:Y:S05]  /*cf00*/  BSYNC.RECONVERGENT B0 ;  /* 0x0000000000007941 */ /* 0x000fea0003800200 */
.L_x_421:
        /* <DEDUP_REMOVED lines=13> */
.L_x_424:
[----:B------:R0:W-:Y:S05]  /*cfe0*/  BMOV.32 B0, R181 ;  /* 0x000000b500007356 */ /* 0x0001ea0000000000 */
[----:B------:R-:W-:Y:S05]  /*cff0*/  BSYNC.RECONVERGENT B0 ;  /* 0x0000000000007941 */ /* 0x000fea0003800200 */
.L_x_423:
        /* <DEDUP_REMOVED lines=13> */
.L_x_426:
[----:B------:R0:W-:Y:S05]  /*d0d0*/  BMOV.32 B0, R193 ;  /* 0x000000c100007356 */ /* 0x0001ea0000000000 */
[----:B------:R-:W-:Y:S05]  /*d0e0*/  BSYNC.RECONVERGENT B0 ;  /* 0x0000000000007941 */ /* 0x000fea0003800200 */
.L_x_425:
        /* <DEDUP_REMOVED lines=13> */
.L_x_428:
[----:B------:R0:W-:Y:S05]  /*d1c0*/  BMOV.32 B0, R146 ;  /* 0x0000009200007356 */ /* 0x0001ea0000000000 */
[----:B------:R-:W-:Y:S05]  /*d1d0*/  BSYNC.RECONVERGENT B0 ;  /* 0x0000000000007941 */ /* 0x000fea0003800200 */
.L_x_427:
        /* <DEDUP_REMOVED lines=13> */
.L_x_430:
[----:B------:R0:W-:Y:S05]  /*d2b0*/  BMOV.32 B0, R88 ;  /* 0x0000005800007356 */ /* 0x0001ea0000000000 */
[----:B------:R-:W-:Y:S05]  /*d2c0*/  BSYNC.RECONVERGENT B0 ;  /* 0x0000000000007941 */ /* 0x000fea0003800200 */
.L_x_429:
        /* <DEDUP_REMOVED lines=13> */
.L_x_432:
[----:B------:R0:W-:Y:S05]  /*d3a0*/  BMOV.32 B0, R58 ;  /* 0x0000003a00007356 */ /* 0x0001ea0000000000 */
[----:B------:R-:W-:Y:S05]  /*d3b0*/  BSYNC.RECONVERGENT B0 ;  /* 0x0000000000007941 */ /* 0x000fea0003800200 */
.L_x_431:
        /* <DEDUP_REMOVED lines=18> */
.L_x_434:
[----:B------:R0:W-:Y:S05]  /*d4e0*/  BMOV.32 B0, R39 ;  /* 0x0000002700007356 */ /* 0x0001ea0000000000 */
[----:B------:R-:W-:Y:S05]  /*d4f0*/  BSYNC.RECONVERGENT B0 ;  /* 0x0000000000007941 */ /* 0x000fea0003800200 */
.L_x_433:
        /* <DEDUP_REMOVED lines=13> */
.L_x_436:
[----:B------:R0:W-:Y:S05]  /*d5d0*/  BMOV.32 B0, R24 ;  /* 0x0000001800007356 */ /* 0x0001ea0000000000 */
[----:B------:R-:W-:Y:S05]  /*d5e0*/  BSYNC.RECONVERGENT B0 ;  /* 0x0000000000007941 */ /* 0x000fea0003800200 */
.L_x_435:
        /* <DEDUP_REMOVED lines=13> */
.L_x_438:
[----:B------:R0:W-:Y:S05]  /*d6c0*/  BMOV.32 B0, R165 ;  /* 0x000000a500007356 */ /* 0x0001ea0000000000 */
[----:B------:R-:W-:Y:S05]  /*d6d0*/  BSYNC.RECONVERGENT B0 ;  /* 0x0000000000007941 */ /* 0x000fea0003800200 */
.L_x_437:
[----:B------:R-:W-:Y:S01]  /*d6e0*/  ISETP.NE.AND P6, PT, R11, RZ, PT ;  /* 0x000000ff0b00720c */ /* 0x000fe20003fc5270 */
[----:B------:R-:W-:Y:S04]  /*d6f0*/  BSSY.RECONVERGENT B0, `(.L_x_439) ;  /* 0x000000a000007945 */ /* 0x000fe80003800200 */
[----:B------:R-:W0:Y:S08]  /*d700*/  BMOV.32.CLEAR R138, B0 ;  /* 0x00000000008a7355 */ /* 0x000e300000100000 */
[----:B0-----:R-:W-:Y:S05]  /*d710*/  @!P6 BRA `(.L_x_440) ;  /* 0x000000000018e947 */ /* 0x001fea0003800000 */
[----:B------:R-:W-:-:S05]  /*d720*/  IMAD R11, R11, 0x4, R0 ;  /* 0x000000040b0b7824 */ /* 0x000fca00078e0200 */
[----:B------:R-:W5:Y:S02]  /*d730*/  LDL R45, [R11] ;  /* 0x000000000b2d7983 */ /* 0x000f640000100800 */
[----:B-----5:R-:W-:-:S13]  /*d740*/  ISETP.NE.AND P6, PT, R45, RZ, PT ;  /* 0x000000ff2d00720c */ /* 0x020fda0003fc5270 */
[----:B------:R-:W-:Y:S05]  /*d750*/  @P6 BRA `(.L_x_2) ;  /* 0x0000004000686947 */ /* 0x000fea0003800000 */
[----:B------:R-:W-:-:S05]  /*d760*/  IMAD.MOV.U32 R52, RZ, RZ, 0x1 ;  /* 0x00000001ff347424 */ /* 0x000fca00078e00ff */
[----:B------:R0:W-:Y:S02]  /*d770*/  STL [R11], R52 ;  /* 0x000000340b007387 */ /* 0x0001e40000100800 */
.L_x_440:
[----:B------:R0:W-:Y:S05]  /*d780*/  BMOV.32 B0, R138 ;  /* 0x0000008a00007356 */ /* 0x0001ea0000000000 */
[----:B------:R-:W-:Y:S05]  /*d790*/  BSYNC.RECONVERGENT B0 ;  /* 0x0000000000007941 */ /* 0x000fea0003800200 */
.L_x_439:
        /* <DEDUP_REMOVED lines=10> */
.L_x_442:
[----:B------:R0:W-:Y:S05]  /*d840*/  BMOV.32 B0, R148 ;  /* 0x0000009400007356 */ /* 0x0001ea0000000000 */
[----:B------:R-:W-:Y:S05]  /*d850*/  BSYNC.RECONVERGENT B0 ;  /* 0x0000000000007941 */ /* 0x000fea0003800200 */
.L_x_441:
        /* <DEDUP_REMOVED lines=10> */
.L_x_444:
[----:B------:R0:W-:Y:S05]  /*d900*/  BMOV.32 B0, R103 ;  /* 0x0000006700007356 */ /* 0x0001ea0000000000 */
[----:B------:R-:W-:Y:S05]  /*d910*/  BSYNC.RECONVERGENT B0 ;  /* 0x0000000000007941 */ /* 0x000fea0003800200 */
.L_x_443:
        /* <DEDUP_REMOVED lines=10> */
.L_x_446:
[----:B------:R0:W-:Y:S05]  /*d9c0*/  BMOV.32 B0, R45 ;  /* 0x0000002d00007356 */ /* 0x0001ea0000000000 */
[----:B------:R-:W-:Y:S05]  /*d9d0*/  BSYNC.RECONVERGENT B0 ;  /* 0x0000000000007941 */ /* 0x000fea0003800200 */
.L_x_445:
        /* <DEDUP_REMOVED lines=10> */
.L_x_448:
[----:B------:R0:W-:Y:S05]  /*da80*/  BMOV.32 B0, R196 ;  /* 0x000000c400007356 */ /* 0x0001ea0000000000 */
[----:B------:R-:W-:Y:S05]  /*da90*/  BSYNC.RECONVERGENT B0 ;  /* 0x0000000000007941 */ /* 0x000fea0003800200 */
.L_x_447:
        /* <DEDUP_REMOVED lines=10> */
.L_x_450:
[----:B------:R0:W-:Y:S05]  /*db40*/  BMOV.32 B0, R215 ;  /* 0x000000d700007356 */ /* 0x0001ea0000000000 */
[----:B------:R-:W-:Y:S05]  /*db50*/  BSYNC.RECONVERGENT B0 ;  /* 0x0000000000007941 */ /* 0x000fea0003800200 */
.L_x_449:
        /* <DEDUP_REMOVED lines=16> */
.L_x_452:
[----:B------:R0:W-:Y:S05]  /*dc60*/  BMOV.32 B0, R231 ;  /* 0x000000e700007356 */ /* 0x0001ea0000000000 */
[----:B------:R-:W-:Y:S05]  /*dc70*/  BSYNC.RECONVERGENT B0 ;  /* 0x0000000000007941 */ /* 0x000fea0003800200 */
.L_x_451:
        /* <DEDUP_REMOVED lines=10> */
.L_x_454:
[----:B------:R0:W-:Y:S05]  /*dd20*/  BMOV.32 B0, R123 ;  /* 0x0000007b00007356 */ /* 0x0001ea0000000000 */
[----:B------:R-:W-:Y:S05]  /*dd30*/  BSYNC.RECONVERGENT B0 ;  /* 0x0000000000007941 */ /* 0x000fea0003800200 */
.L_x_453:
        /* <DEDUP_REMOVED lines=10> */
.L_x_456:
[----:B------:R0:W-:Y:S05]  /*dde0*/  BMOV.32 B0, R96 ;  /* 0x0000006000007356 */ /* 0x0001ea0000000000 */
[----:B------:R-:W-:Y:S05]  /*ddf0*/  BSYNC.RECONVERGENT B0 ;  /* 0x0000000000007941 */ /* 0x000fea0003800200 */
.L_x_455:
        /* <DEDUP_REMOVED lines=10> */
.L_x_458:
[----:B------:R0:W-:Y:S05]  /*dea0*/  BMOV.32 B0, R105 ;  /* 0x0000006900007356 */ /* 0x0001ea0000000000 */
[----:B------:R-:W-:Y:S05]  /*deb0*/  BSYNC.RECONVERGENT B0 ;  /* 0x0000000000007941 */ /* 0x000fea0003800200 */
.L_x_457:
        /* <DEDUP_REMOVED lines=10> */
.L_x_460:
[----:B------:R0:W-:Y:S05]  /*df60*/  BMOV.32 B0, R60 ;  /* 0x0000003c00007356 */ /* 0x0001ea0000000000 */
[----:B------:R-:W-:Y:S05]  /*df70*/  BSYNC.RECONVERGENT B0 ;  /* 0x0000000000007941 */ /* 0x000fea0003800200 */
.L_x_459:
        /* <DEDUP_REMOVED lines=10> */
.L_x_462:
[----:B------:R0:W-:Y:S05]  /*e020*/  BMOV.32 B0, R209 ;  /* 0x000000d100007356 */ /* 0x0001ea0000000000 */
[----:B------:R-:W-:Y:S05]  /*e030*/  BSYNC.RECONVERGENT B0 ;  /* 0x0000000000007941 */ /* 0x000fea0003800200 */
.L_x_461:
[----:B------:R-:W-:Y:S04]  /*e040*/  BSSY.RECONVERGENT B0, `(.L_x_463) ;  /* 0x000000b000007945 */ /* 0x000fe80003800200 */
[----:B------:R-:W0:Y:S05]  /*e050*/  BMOV.32.CLEAR R240, B0 ;  /* 0x0000000000f07355 */ /* 0x000e2a0000100000 */
[----:B------:R-:W-:Y:S05]  /*e060*/  @!P0 BRA `(.L_x_464) ;  /* 0x00000000001c8947 */ /* 0x000fea0003800000 */
[----:B------:R-:W5:Y:S02]  /*e070*/  LDL.LU R6, [R1+0x154] ;  /* 0x0001540001067983 */ /* 0x000f640000300800 */
[----:B-----5:R-:W-:-:S05]  /*e080*/  IMAD R6, R6, 0x4, R0 ;  /* 0x0000000406067824 */ /* 0x020fca00078e0200 */
[----:B0-----:R-:W5:Y:S02]  /*e090*/  LDL R7, [R6] ;  /* 0x0000000006077983 */ /* 0x001f640000100800 */
[----:B-----5:R-:W-:-:S13]  /*e0a0*/  ISETP.NE.AND P0, PT, R7, RZ, PT ;  /* 0x000000ff0700720c */ /* 0x020fda0003f05270 */
[----:B------:R-:W-:Y:S05]  /*e0b0*/  @P0 BRA `(.L_x_2) ;  /* 0x0000003800100947 */ /* 0x000fea0003800000 */
[----:B------:R-:W-:-:S05]  /*e0c0*/  IMAD.MOV.U32 R7, RZ, RZ, 0x1 ;  /* 0x00000001ff077424 */ /* 0x000fca00078e00ff */
[----:B------:R0:W-:Y:S02]  /*e0d0*/  STL [R6], R7 ;  /* 0x0000000706007387 */ /* 0x0001e40000100800 */
.L_x_464:
[----:B0-----:R0:W-:Y:S05]  /*e0e0*/  BMOV.32 B0, R240 ;  /* 0x000000f000007356 */ /* 0x0011ea0000000000 */
[----:B------:R-:W-:Y:S05]  /*e0f0*/  BSYNC.RECONVERGENT B0 ;  /* 0x0000000000007941 */ /* 0x000fea0003800200 */
.L_x_463:
[----:B------:R-:W-:Y:S04]  /*e100*/  BSSY.RECONVERGENT B0, `(.L_x_465) ;  /* 0x000000b000007945 */ /* 0x000fe80003800200 */
[----:B------:R-:W0:Y:S05]  /*e110*/  BMOV.32.CLEAR R185, B0 ;  /* 0x0000000000b97355 */ /* 0x000e2a0000100000 */
[----:B------:R-:W-:Y:S05]  /*e120*/  @!P1 BRA `(.L_x_466) ;  /* 0x00000000001c9947 */ /* 0x000fea0003800000 */
[----:B------:R-:W5:Y:S02]  /*e130*/  LDL.LU R6, [R1+0x150] ;  /* 0x0001500001067983 */ /* 0x000f640000300800 */
[----:B-----5:R-:W-:-:S05]  /*e140*/  IMAD R6, R6, 0x4, R0 ;  /* 0x0000000406067824 */ /* 0x020fca00078e0200 */
[----:B------:R-:W5:Y:S02]  /*e150*/  LDL R7, [R6] ;  /* 0x0000000006077983 */ /* 0x000f640000100800 */
[----:B-----5:R-:W-:-:S13]  /*e160*/  ISETP.NE.AND P0, PT, R7, RZ, PT ;  /* 0x000000ff0700720c */ /* 0x020fda0003f05270 */
[----:B------:R-:W-:Y:S05]  /*e170*/  @P0 BRA `(.L_x_2) ;  /* 0x0000003400e00947 */ /* 0x000fea0003800000 */
[----:B------:R-:W-:-:S05]  /*e180*/  IMAD.MOV.U32 R7, RZ, RZ, 0x1 ;  /* 0x00000001ff077424 */ /* 0x000fca00078e00ff */
[----:B------:R0:W-:Y:S02]  /*e190*/  STL [R6], R7 ;  /* 0x0000000706007387 */ /* 0x0001e40000100800 */
.L_x_466:
[----:B0-----:R0:W-:Y:S05]  /*e1a0*/  BMOV.32 B0, R185 ;  /* 0x000000b900007356 */ /* 0x0011ea0000000000 */
[----:B------:R-:W-:Y:S05]  /*e1b0*/  BSYNC.RECONVERGENT B0 ;  /* 0x0000000000007941 */ /* 0x000fea0003800200 */
.L_x_465:
        /* <DEDUP_REMOVED lines=10> */
.L_x_468:
[----:B0-----:R0:W-:Y:S05]  /*e260*/  BMOV.32 B0, R167 ;  /* 0x000000a700007356 */ /* 0x0011ea0000000000 */
[----:B------:R-:W-:Y:S05]  /*e270*/  BSYNC.RECONVERGENT B0 ;  /* 0x0000000000007941 */ /* 0x000fea0003800200 */
.L_x_467:
[----:B------:R0:W-:Y:S01]  /*e280*/  STL [R1+0x4], RZ ;  /* 0x000004ff01007387 */ /* 0x0001e20000100800 */
[----:B------:R-:W-:Y:S01]  /*e290*/  ISETP.NE.AND P0, PT, R8, RZ, PT ;  /* 0x000000ff0800720c */ /* 0x000fe20003f05270 */
[----:B------:R-:W-:Y:S02]  /*e2a0*/  BSSY.RECONVERGENT B0, `(.L_x_469) ;  /* 0x000000e000007945 */ /* 0x000fe40003800200 */
[----:B------:R0:W-:Y:S04]  /*e2b0*/  STL.64 [R1+0x8], RZ ;  /* 0x000008ff01007387 */ /* 0x0001e80000100a00 */
[----:B------:R0:W-:Y:S01]  /*e2c0*/  STL.64 [R1+0x10], RZ ;  /* 0x000010ff01007387 */ /* 0x0001e20000100a00 */
[----:B------:R-:W0:Y:S05]  /*e2d0*/  BMOV.32.CLEAR R80, B0 ;  /* 0x0000000000507355 */ /* 0x000e2a0000100000 */
[----:B------:R0:W-:Y:S04]  /*e2e0*/  STL.64 [R1+0x18], RZ ;  /* 0x000018ff01007387 */ /* 0x0001e80000100a00 */
[----:B------:R0:W-:Y:S01]  /*e2f0*/  STL.64 [R1+0x20], RZ ;  /* 0x000020ff01007387 */ /* 0x0001e20000100a00 */
[----:B------:R-:W-:Y:S05]  /*e300*/  @!P0 BRA `(.L_x_470) ;  /* 0x0000000000188947 */ /* 0x000fea0003800000 */
[----:B------:R-:W-:-:S05]  /*e310*/  IMAD R8, R8, 0x4, R0 ;  /* 0x0000000408087824 */ /* 0x000fca00078e0200 */
[----:B------:R-:W5:Y:S02]  /*e320*/  LDL R6, [R8] ;  /* 0x0000000008067983 */ /* 0x000f640000100800 */
[----:B-----5:R-:W-:-:S13]  /*e330*/  ISETP.NE.AND P0, PT, R6, RZ, PT ;  /* 0x000000ff0600720c */ /* 0x020fda0003f05270 */
[----:B------:R-:W-:Y:S05]  /*e340*/  @P0 BRA `(.L_x_2) ;  /* 0x00000034006c0947 */ /* 0x000fea0003800000 */
[----:B------:R-:W-:-:S05]  /*e350*/  IMAD.MOV.U32 R7, RZ, RZ, 0x1 ;  /* 0x00000001ff077424 */ /* 0x000fca00078e00ff */
[----:B------:R0:W-:Y:S02]  /*e360*/  STL [R8], R7 ;  /* 0x0000000708007387 */ /* 0x0001e40000100800 */
.L_x_470:
[----:B0-----:R0:W-:Y:S05]  /*e370*/  BMOV.32 B0, R80 ;  /* 0x0000005000007356 */ /* 0x0011ea0000000000 */
[----:B------:R-:W-:Y:S05]  /*e380*/  BSYNC.RECONVERGENT B0 ;  /* 0x0000000000007941 */ /* 0x000fea0003800200 */
.L_x_469:
        /* <DEDUP_REMOVED lines=10> */
.L_x_472:
[----:B------:R0:W-:Y:S05]  /*e430*/  BMOV.32 B0, R52 ;  /* 0x0000003400007356 */ /* 0x0001ea0000000000 */
[----:B------:R-:W-:Y:S05]  /*e440*/  BSYNC.RECONVERGENT B0 ;  /* 0x0000000000007941 */ /* 0x000fea0003800200 */
.L_x_471:
        /* <DEDUP_REMOVED lines=10> */
.L_x_474:
[----:B------:R0:W-:Y:S05]  /*e4f0*/  BMOV.32 B0, R62 ;  /* 0x0000003e00007356 */ /* 0x0001ea0000000000 */
[----:B------:R-:W-:Y:S05]  /*e500*/  BSYNC.RECONVERGENT B0 ;  /* 0x0000000000007941 */ /* 0x000fea0003800200 */
.L_x_473:
[----:B------:R-:W-:Y:S01]  /*e510*/  ISETP.NE.AND P0, PT, R21, RZ, PT ;  /* 0x000000ff1500720c */ /* 0x000fe20003f05270 */
[----:B------:R-:W-:-:S12]  /*e520*/  BSSY.RECONVERGENT B11, `(.L_x_475) ;  /* 0x00000080000b7945 */ /* 0x000fd80003800200 */
[----:B------:R-:W-:Y:S05]  /*e530*/  @!P0 BRA `(.L_x_476) ;  /* 0x0000000000188947 */ /* 0x000fea0003800000 */
[----:B------:R-:W-:-:S05]  /*e540*/  IMAD R21, R21, 0x4, R0 ;  /* 0x0000000415157824 */ /* 0x000fca00078e0200 */
[----:B------:R-:W5:Y:S02]  /*e550*/  LDL R6, [R21] ;  /* 0x0000000015067983 */ /* 0x000f640000100800 */
[----:B-----5:R-:W-:-:S13]  /*e560*/  ISETP.NE.AND P0, PT, R6, RZ, PT ;  /* 0x000000ff0600720c */ /* 0x020fda0003f05270 */
[----:B------:R-:W-:Y:S05]  /*e570*/  @P0 BRA `(.L_x_2) ;  /* 0x0000003000e00947 */ /* 0x000fea0003800000 */
[----:B------:R-:W-:-:S05]  /*e580*/  IMAD.MOV.U32 R6, RZ, RZ, 0x1 ;  /* 0x00000001ff067424 */ /* 0x000fca00078e00ff */
[----:B------:R0:W-:Y:S02]  /*e590*/  STL [R21], R6 ;  /* 0x0000000615007387 */ /* 0x0001e40000100800 */
.L_x_476:
[----:B------:R-:W-:Y:S05]  /*e5a0*/  BSYNC.RECONVERGENT B11 ;  /* 0x00000000000b7941 */ /* 0x000fea0003800200 */
.L_x_475:
[----:B------:R-:W-:Y:S01]  /*e5b0*/  ISETP.NE.AND P0, PT, R248, RZ, PT ;  /* 0x000000fff800720c */ /* 0x000fe20003f05270 */
[----:B------:R-:W-:-:S12]  /*e5c0*/  BSSY.RECONVERGENT B9, `(.L_x_477) ;  /* 0x0000008000097945 */ /* 0x000fd80003800200 */
[----:B------:R-:W-:Y:S05]  /*e5d0*/  @!P0 BRA `(.L_x_478) ;  /* 0x0000000000188947 */ /* 0x000fea0003800000 */
[----:B------:R-:W-:-:S05]  /*e5e0*/  IMAD R248, R248, 0x4, R0 ;  /* 0x00000004f8f87824 */ /* 0x000fca00078e0200 */
[----:B0-----:R-:W5:Y:S02]  /*e5f0*/  LDL R6, [R248] ;  /* 0x00000000f8067983 */ /* 0x001f640000100800 */
[----:B-----5:R-:W-:-:S13]  /*e600*/  ISETP.NE.AND P0, PT, R6, RZ, PT ;  /* 0x000000ff0600720c */ /* 0x020fda0003f05270 */
[----:B------:R-:W-:Y:S05]  /*e610*/  @P0 BRA `(.L_x_2) ;  /* 0x0000003000b80947 */ /* 0x000fea0003800000 */
[----:B------:R-:W-:-:S05]  /*e620*/  IMAD.MOV.U32 R7, RZ, RZ, 0x1 ;  /* 0x00000001ff077424 */ /* 0x000fca00078e00ff */
[----:B------:R0:W-:Y:S02]  /*e630*/  STL [R248], R7 ;  /* 0x00000007f8007387 */ /* 0x0001e40000100800 */
.L_x_478:
[----:B------:R-:W-:Y:S05]  /*e640*/  BSYNC.RECONVERGENT B9 ;  /* 0x0000000000097941 */ /* 0x000fea0003800200 */
.L_x_477:
        /* <DEDUP_REMOVED lines=9> */
.L_x_480:
[----:B------:R-:W-:Y:S05]  /*e6e0*/  BSYNC.RECONVERGENT B8 ;  /* 0x0000000000087941 */ /* 0x000fea0003800200 */
.L_x_479:
[----:B------:R-:W-:Y:S04]  /*e6f0*/  BSSY.RECONVERGENT B7, `(.L_x_481) ;  /* 0x0000009000077945 */ /* 0x000fe80003800200 */
[----:B------:R-:W-:Y:S05]  /*e700*/  @!P3 BRA `(.L_x_482) ;  /* 0x00000000001cb947 */ /* 0x000fea0003800000 */
[----:B0-----:R-:W5:Y:S02]  /*e710*/  LDL.LU R6, [R1+0x148] ;  /* 0x0001480001067983 */ /* 0x001f640000300800 */
[----:B-----5:R-:W-:-:S05]  /*e720*/  IMAD R6, R6, 0x4, R0 ;  /* 0x0000000406067824 */ /* 0x020fca00078e0200 */
[----:B------:R-:W5:Y:S02]  /*e730*/  LDL R7, [R6] ;  /* 0x0000000006077983 */ /* 0x000f640000100800 */
[----:B-----5:R-:W-:-:S13]  /*e740*/  ISETP.NE.AND P0, PT, R7, RZ, PT ;  /* 0x000000ff0700720c */ /* 0x020fda0003f05270 */
[----:B------:R-:W-:Y:S05]  /*e750*/  @P0 BRA `(.L_x_2) ;  /* 0x0000003000680947 */ /* 0x000fea0003800000 */
[----:B------:R-:W-:-:S05]  /*e760*/  IMAD.MOV.U32 R7, RZ, RZ, 0x1 ;  /* 0x00000001ff077424 */ /* 0x000fca00078e00ff */
[----:B------:R0:W-:Y:S02]  /*e770*/  STL [R6], R7 ;  /* 0x0000000706007387 */ /* 0x0001e40000100800 */
.L_x_482:
[----:B------:R-:W-:Y:S05]  /*e780*/  BSYNC.RECONVERGENT B7 ;  /* 0x0000000000077941 */ /* 0x000fea0003800200 */
.L_x_481:
        /* <DEDUP_REMOVED lines=9> */
.L_x_484:
[----:B------:R-:W-:Y:S05]  /*e820*/  BSYNC.RECONVERGENT B6 ;  /* 0x0000000000067941 */ /* 0x000fea0003800200 */
.L_x_483:
[----:B------:R-:W-:Y:S04]  /*e830*/  BSSY.RECONVERGENT B10, `(.L_x_485) ;  /* 0x00000070000a7945 */ /* 0x000fe80003800200 */
[----:B------:R-:W-:Y:S05]  /*e840*/  @!P5 BRA `(.L_x_486) ;  /* 0x000000000014d947 */ /* 0x000fea0003800000 */
[----:B0-----:R-:W5:Y:S02]  /*e850*/  LDL.LU R6, [R1+0x140] ;  /* 0x0001400001067983 */ /* 0x001f640000300800 */
[----:B-----5:R-:W-:-:S06]  /*e860*/  IMAD R0, R6, 0x4, R0 ;  /* 0x0000000406007824 */ /* 0x020fcc00078e0200 */
[----:B------:R-:W5:Y:S02]  /*e870*/  LDL R0, [R0] ;  /* 0x0000000000007983 */ /* 0x000f640000100800 */
[----:B-----5:R-:W-:-:S13]  /*e880*/  ISETP.NE.AND P0, PT, R0, RZ, PT ;  /* 0x000000ff0000720c */ /* 0x020fda0003f05270 */
[----:B------:R-:W-:Y:S05]  /*e890*/  @P0 BRA `(.L_x_2) ;  /* 0x0000003000180947 */ /* 0x000fea0003800000 */
.L_x_486:
[----:B------:R-:W-:Y:S05]  /*e8a0*/  BSYNC.RECONVERGENT B10 ;  /* 0x00000000000a7941 */ /* 0x000fea0003800200 */
.L_x_485:
[----:B------:R-:W5:Y:S01]  /*e8b0*/  S2R R0, SR_TID.X ;  /* 0x0000000000007919 */ /* 0x000f620000002100 */
[----:B------:R-:W-:Y:S01]  /*e8c0*/  BSSY B6, `(.L_x_487) ;  /* 0x0000300000067945 */ /* 0x000fe20003800000 */
[----:B-----5:R-:W-:-:S13]  /*e8d0*/  ISETP.NE.AND P0, PT, R0, RZ, PT ;  /* 0x000000ff0000720c */ /* 0x020fda0003f05270 */
[----:B------:R-:W-:Y:S05]  /*e8e0*/  @P0 BRA `(.L_x_488) ;  /* 0x0000000c00700947 */ /* 0x000fea0003800000 */
[----:B0-----:R-:W0:Y:S01]  /*e8f0*/  S2R R7, SR_CgaCtaId ;  /* 0x0000000000077919 */ /* 0x001e220000008800 */
[----:B------:R-:W-:Y:S01]  /*e900*/  MOV R0, 0x400 ;  /* 0x0000040000007802 */ /* 0x000fe20000000f00 */
[----:B------:R-:W-:Y:S03]  /*e910*/  BSSY.RECONVERGENT B0, `(.L_x_489) ;  /* 0x00000d4000007945 */ /* 0x000fe60003800200 */
[----:B0-----:R-:W-:Y:S01]  /*e920*/  LEA R6, R7, R0, 0x18 ;  /* 0x0000000007067211 */ /* 0x001fe200078ec0ff */
[----:B------:R-:W-:-:S04]  /*e930*/  VIADD R0, R0, 0x24 ;  /* 0x0000002400007836 */ /* 0x000fc80000000000 */
[----:B------:R0:W-:Y:S01]  /*e940*/  STS [R6], RZ ;  /* 0x000000ff06007388 */ /* 0x0001e20000000800 */
[----:B------:R-:W-:Y:S01]  /*e950*/  LEA R0, R7, R0, 0x18 ;  /* 0x0000000007007211 */ /* 0x000fe200078ec0ff */
[----:B------:R-:W-:Y:S02]  /*e960*/  IMAD.MOV.U32 R7, RZ, RZ, RZ ;  /* 0x000000ffff077224 */ /* 0x000fe400078e00ff */
[----:B------:R0:W-:Y:S04]  /*e970*/  STS [R6+0x24], RZ ;  /* 0x000024ff06007388 */ /* 0x0001e80000000800 */
        /* <DEDUP_REMOVED lines=24> */
[----:B------:R0:W-:Y:S02]  /*eb00*/  STS [R6+0x68], RZ ;  /* 0x000068ff06007388 */ /* 0x0001e40000000800 */
.L_x_499:
[----:B-----5:R-:W-:Y:S01]  /*eb10*/  ISETP.GE.AND P0, PT, R3, 0x1, PT ;  /* 0x000000010300780c */ /* 0x020fe20003f06270 */
[----:B------:R-:W-:Y:S01]  /*eb20*/  VIADD R15, R7, 0x1 ;  /* 0x00000001070f7836 */ /* 0x000fe20000000000 */
[----:B------:R-:W-:Y:S04]  /*eb30*/  BSSY.RECONVERGENT B1, `(.L_x_490) ;  /* 0x000002b000017945 */ /* 0x000fe80003800200 */
[----:B------:R-:W-:-:S07]  /*eb40*/  ISETP.NE.AND P1, PT, R15, 0x51, PT ;  /* 0x000000510f00780c */ /* 0x000fce0003f25270 */
[----:B0-23--:R-:W-:Y:S06]  /*eb50*/  @!P0 BRA `(.L_x_491) ;  /* 0x0000000000a08947 */ /* 0x00dfec0003800000 */
[----:B------:R-:W-:Y:S01]  /*eb60*/  PRMT R12, R7, 0x9910, RZ ;  /* 0x00009910070c7816 */ /* 0x000fe200000000ff */
[----:B------:R-:W-:Y:S01]  /*eb70*/  VIADD R3, R3, 0xffffffff ;  /* 0xffffffff03037836 */ /* 0x000fe20000000000 */
[----:B------:R-:W5:Y:S01]  /*eb80*/  S2UR UR5, SR_CgaCtaId ;  /* 0x00000000000579c3 */ /* 0x000f620000008800 */
[----:B------:R-:W-:Y:S01]  /*eb90*/  IMAD.MOV.U32 R8, RZ, RZ, 0x1 ;  /* 0x00000001ff087424 */ /* 0x000fe200078e00ff */
[----:B------:R-:W-:Y:S01]  /*eba0*/  UMOV UR4, 0x400 ;  /* 0x0000040000047882 */ /* 0x000fe20000000000 */
[----:B------:R-:W-:Y:S01]  /*ebb0*/  IMAD R2, R12, 0x39, RZ ;  /* 0x000000390c027824 */ /* 0x000fe200078e02ff */
[----:B------:R-:W-:Y:S02]  /*ebc0*/  UIADD3 UR4, UPT, UPT, UR4, 0x48, URZ ;  /* 0x0000004804047890 */ /* 0x000fe4000fffe0ff */
[----:B------:R-:W-:Y:S02]  /*ebd0*/  SHF.L.U32 R8, R8, R3, RZ ;  /* 0x0000000308087219 */ /* 0x000fe400000006ff */
[----:B------:R-:W-:-:S04]  /*ebe0*/  LOP3.LUT R2, R2, 0xffff, RZ, 0xc0, !PT ;  /* 0x0000ffff02027812 */ /* 0x000fc800078ec0ff */
[----:B------:R-:W-:-:S04]  /*ebf0*/  SHF.R.U32.HI R2, RZ, 0x9, R2 ;  /* 0x00000009ff027819 */ /* 0x000fc80000011602 */
[C---:B------:R-:W-:Y:S02]  /*ec00*/  LOP3.LUT R9, R2.reuse, 0xffff, RZ, 0xc0, !PT ;  /* 0x0000ffff02097812 */ /* 0x040fe400078ec0ff */
[----:B------:R-:W-:-:S03]  /*ec10*/  PRMT R2, R2, 0x9910, RZ ;  /* 0x0000991002027816 */ /* 0x000fc600000000ff */
[----:B------:R-:W-:Y:S02]  /*ec20*/  IMAD R9, R9, 0x4, R6 ;  /* 0x0000000409097824 */ /* 0x000fe400078e0206 */
[----:B------:R-:W-:Y:S01]  /*ec30*/  IMAD R2, R2, 0x9, RZ ;  /* 0x0000000902027824 */ /* 0x000fe200078e02ff */
[----:B-----5:R-:W-:Y:S02]  /*ec40*/  ULEA UR4, UR5, UR4, 0x18 ;  /* 0x0000000405047291 */ /* 0x020fe4000f8ec0ff */
[----:B------:R-:W5:Y:S01]  /*ec50*/  LDS R11, [R9] ;  /* 0x00000000090b7984 */ /* 0x000f620000000800 */
[----:B------:R-:W-:-:S05]  /*ec60*/  IMAD.MOV R2, RZ, RZ, -R2 ;  /* 0x000000ffff027224 */ /* 0x000fca00078e0a02 */
[----:B------:R-:W-:-:S05]  /*ec70*/  PRMT R2, R2, 0x7710, RZ ;  /* 0x0000771002027816 */ /* 0x000fca00000000ff */
[----:B------:R-:W-:-:S05]  /*ec80*/  IMAD.IADD R2, R2, 0x1, R7 ;  /* 0x0000000102027824 */ /* 0x000fca00078e0207 */
[----:B------:R-:W-:Y:S01]  /*ec90*/  LOP3.LUT R3, R2, 0xff, RZ, 0xc0, !PT ;  /* 0x000000ff02037812 */ /* 0x000fe200078ec0ff */
[----:B------:R-:W-:-:S05]  /*eca0*/  IMAD R2, R12, 0x13, RZ ;  /* 0x000000130c027824 */ /* 0x000fca00078e02ff */
[----:B------:R-:W-:-:S04]  /*ecb0*/  LOP3.LUT R2, R2, 0xffff, RZ, 0xc0, !PT ;  /* 0x0000ffff02027812 */ /* 0x000fc800078ec0ff */
[----:B------:R-:W-:-:S04]  /*ecc0*/  SHF.R.U32.HI R2, RZ, 0x9, R2 ;  /* 0x00000009ff027819 */ /* 0x000fc80000011602 */
[----:B------:R-:W-:Y:S02]  /*ecd0*/  PRMT R12, R2, 0x9910, RZ ;  /* 0x00009910020c7816 */ /* 0x000fe400000000ff */
[----:B-----5:R-:W-:Y:S01]  /*ece0*/  LOP3.LUT R10, R11, R8, RZ, 0xfc, !PT ;  /* 0x000000080b0a7212 */ /* 0x020fe200078efcff */
[C---:B------:R-:W-:Y:S02]  /*ecf0*/  IMAD R11, R3.reuse, 0x4, R0 ;  /* 0x00000004030b7824 */ /* 0x040fe400078e0200 */
[----:B------:R-:W-:Y:S02]  /*ed00*/  IMAD R3, R3, 0x56, RZ ;  /* 0x0000005603037824 */ /* 0x000fe400078e02ff */
[----:B------:R-:W-:Y:S03]  /*ed10*/  STS [R9], R10 ;  /* 0x0000000a09007388 */ /* 0x000fe60000000800 */
[----:B------:R-:W-:Y:S01]  /*ed20*/  SHF.R.U32.HI R3, RZ, 0x8, R3 ;  /* 0x00000008ff037819 */ /* 0x000fe20000011603 */
[----:B------:R-:W5:Y:S03]  /*ed30*/  LDS R13, [R11] ;  /* 0x000000000b0d7984 */ /* 0x000f660000000800 */
[----:B------:R-:W-:Y:S01]  /*ed40*/  PRMT R2, R3, 0x9910, RZ ;  /* 0x0000991003027816 */ /* 0x000fe200000000ff */
[----:B------:R-:W-:-:S04]  /*ed50*/  IMAD.MOV.U32 R3, RZ, RZ, R12 ;  /* 0x000000ffff037224 */ /* 0x000fc800078e000c */
[----:B------:R-:W-:-:S05]  /*ed60*/  IMAD R2, R3, 0x3, R2 ;  /* 0x0000000303027824 */ /* 0x000fca00078e0202 */
[----:B------:R-:W-:-:S04]  /*ed70*/  LOP3.LUT R3, R2, 0xff, RZ, 0xc0, !PT ;  /* 0x000000ff02037812 */ /* 0x000fc800078ec0ff */
[----:B------:R-:W-:Y:S02]  /*ed80*/  LEA R3, R3, UR4, 0x2 ;  /* 0x0000000403037c11 */ /* 0x000fe4000f8e10ff */
[----:B-----5:R-:W-:-:S05]  /*ed90*/  LOP3.LUT R2, R13, R8, RZ, 0xfc, !PT ;  /* 0x000000080d027212 */ /* 0x020fca00078efcff */
[----:B------:R-:W-:Y:S04]  /*eda0*/  STS [R11], R2 ;  /* 0x000000020b007388 */ /* 0x000fe80000000800 */
[----:B------:R-:W5:Y:S02]  /*edb0*/  LDS R9, [R3] ;  /* 0x0000000003097984 */ /* 0x000f640000000800 */
[----:B-----5:R-:W-:-:S05]  /*edc0*/  LOP3.LUT R8, R9, R8, RZ, 0xfc, !PT ;  /* 0x0000000809087212 */ /* 0x020fca00078efcff */
[----:B------:R0:W-:Y:S02]  /*edd0*/  STS [R3], R8 ;  /* 0x0000000803007388 */ /* 0x0001e40000000800 */
.L_x_491:
[----:B------:R-:W-:Y:S05]  /*ede0*/  BSYNC.RECONVERGENT B1 ;  /* 0x0000000000017941 */ /* 0x000fea0003800200 */
.L_x_490:
[----:B------:R-:W-:Y:S05]  /*edf0*/  @!P1 BRA `(.L_x_492) ;  /* 0x0000000800149947 */ /* 0x000fea0003800000 */
[----:B0-----:R-:W-:-:S05]  /*ee00*/  IMAD.WIDE.U32 R2, R7, 0x4, R4 ;  /* 0x0000000407027825 */ /* 0x001fca00078e0004 */
[----:B------:R-:W5:Y:S04]  /*ee10*/  LDG.E R9, desc[UR36][R2.64+0x4] ;  /* 0x0000042402097981 */ /* 0x000f68000c1e1900 */
[----:B------:R-:W2:Y:S04]  /*ee20*/  LDG.E R16, desc[UR36][R2.64+0x8] ;  /* 0x0000082402107981 */ /* 0x000ea8000c1e1900 */
[----:B------:R-:W3:Y:S01]  /*ee30*/  LDG.E R17, desc[UR36][R2.64+0xc] ;  /* 0x00000c2402117981 */ /* 0x000ee2000c1e1900 */
[----:B------:R-:W-:Y:S01]  /*ee40*/  BSSY.RECONVERGENT B1, `(.L_x_493) ;  /* 0x000002d000017945 */ /* 0x000fe20003800200 */
[----:B-----5:R-:W-:-:S02]  /*ee50*/  ISETP.GE.AND P0, PT, R9, 0x1, PT ;  /* 0x000000010900780c */ /* 0x020fc40003f06270 */
[----:B--2---:R-:W-:Y:S02]  /*ee60*/  ISETP.GE.AND P1, PT, R16, 0x1, PT ;  /* 0x000000011000780c */ /* 0x004fe40003f26270 */
[----:B---3--:R-:W-:-:S09]  /*ee70*/  ISETP.GE.AND P2, PT, R17, 0x1, PT ;  /* 0x000000011100780c */ /* 0x008fd20003f46270 */
[----:B------:R-:W-:Y:S05]  /*ee80*/  @!P0 BRA `(.L_x_494) ;  /* 0x0000000000a08947 */ /* 0x000fea0003800000 */
[----:B------:R-:W-:Y:S01]  /*ee90*/  PRMT R14, R15, 0x9910, RZ ;  /* 0x000099100f0e7816 */ /* 0x000fe200000000ff */
[----:B------:R-:W-:Y:S01]  /*eea0*/  VIADD R9, R9, 0xffffffff ;  /* 0xffffffff09097836 */ /* 0x000fe20000000000 */
[----:B------:R-:W0:Y:S01]  /*eeb0*/  S2UR UR5, SR_CgaCtaId ;  /* 0x00000000000579c3 */ /* 0x000e220000008800 */
        /* <DEDUP_REMOVED lines=11> */
[----:B0-----:R-:W-:Y:S02]  /*ef70*/  ULEA UR4, UR5, UR4, 0x18 ;  /* 0x0000000405047291 */ /* 0x001fe4000f8ec0ff */
[----:B------:R-:W0:Y:S01]  /*ef80*/  LDS R13, [R11] ;  /* 0x000000000b0d7984 */ /* 0x000e220000000800 */
        /* <DEDUP_REMOVED lines=8> */
[----:B0-----:R-:W-:Y:S01]  /*f010*/  LOP3.LUT R12, R13, R10, RZ, 0xfc, !PT ;  /* 0x0000000a0d0c7212 */ /* 0x001fe200078efcff */
[C---:B------:R-:W-:Y:S02]  /*f020*/  IMAD R13, R9.reuse, 0x4, R0 ;  /* 0x00000004090d7824 */ /* 0x040fe400078e0200 */
[----:B------:R-:W-:Y:S02]  /*f030*/  IMAD R9, R9, 0x56, RZ ;  /* 0x0000005609097824 */ /* 0x000fe400078e02ff */
[----:B------:R-:W-:Y:S03]  /*f040*/  STS [R11], R12 ;  /* 0x0000000c0b007388 */ /* 0x000fe60000000800 */
[----:B------:R-:W-:Y:S01]  /*f050*/  SHF.R.U32.HI R9, RZ, 0x8, R9 ;  /* 0x00000008ff097819 */ /* 0x000fe20000011609 */
[----:B------:R-:W0:Y:S03]  /*f060*/  LDS R15, [R13] ;  /* 0x000000000d0f7984 */ /* 0x000e260000000800 */
[----:B------:R-:W-:Y:S01]  /*f070*/  PRMT R8, R9, 0x9910, RZ ;  /* 0x0000991009087816 */ /* 0x000fe200000000ff */
[----:B------:R-:W-:-:S04]  /*f080*/  IMAD.MOV.U32 R9, RZ, RZ, R14 ;  /* 0x000000ffff097224 */ /* 0x000fc800078e000e */
[----:B------:R-:W-:-:S05]  /*f090*/  IMAD R8, R9, 0x3, R8 ;  /* 0x0000000309087824 */ /* 0x000fca00078e0208 */
[----:B------:R-:W-:-:S04]  /*f0a0*/  LOP3.LUT R9, R8, 0xff, RZ, 0xc0, !PT ;  /* 0x000000ff08097812 */ /* 0x000fc800078ec0ff */
[----:B------:R-:W-:Y:S02]  /*f0b0*/  LEA R9, R9, UR4, 0x2 ;  /* 0x0000000409097c11 */ /* 0x000fe4000f8e10ff */
[----:B0-----:R-:W-:-:S05]  /*f0c0*/  LOP3.LUT R8, R15, R10, RZ, 0xfc, !PT ;  /* 0x0000000a0f087212 */ /* 0x001fca00078efcff */
[----:B------:R-:W-:Y:S04]  /*f0d0*/  STS [R13], R8 ;  /* 0x000000080d007388 */ /* 0x000fe80000000800 */
[----:B------:R-:W0:Y:S02]  /*f0e0*/  LDS R11, [R9] ;  /* 0x00000000090b7984 */ /* 0x000e240000000800 */
[----:B0-----:R-:W-:-:S05]  /*f0f0*/  LOP3.LUT R10, R11, R10, RZ, 0xfc, !PT ;  /* 0x0000000a0b0a7212 */ /* 0x001fca00078efcff */
[----:B------:R0:W-:Y:S02]  /*f100*/  STS [R9], R10 ;  /* 0x0000000a09007388 */ /* 0x0001e40000000800 */
.L_x_494:
[----:B------:R-:W-:Y:S05]  /*f110*/  BSYNC.RECONVERGENT B1 ;  /* 0x0000000000017941 */ /* 0x000fea0003800200 */
.L_x_493:
[----:B------:R-:W-:Y:S04]  /*f120*/  BSSY.RECONVERGENT B1, `(.L_x_495) ;  /* 0x0000027000017945 */ /* 0x000fe80003800200 */
[----:B------:R-:W-:Y:S05]  /*f130*/  @!P1 BRA `(.L_x_496) ;  /* 0x0000000000949947 */ /* 0x000fea0003800000 */
[----:B------:R-:W-:Y:S01]  /*f140*/  VIADD R8, R7, 0x2 ;  /* 0x0000000207087836 */ /* 0x000fe20000000000 */
[----:B------:R-:W2:Y:S01]  /*f150*/  S2UR UR5, SR_CgaCtaId ;  /* 0x00000000000579c3 */ /* 0x000ea20000008800 */
[----:B------:R-:W-:Y:S01]  /*f160*/  IMAD.MOV.U32 R15, RZ, RZ, 0x1 ;  /* 0x00000001ff0f7424 */ /* 0x000fe200078e00ff */
[----:B------:R-:W-:Y:S02]  /*f170*/  UMOV UR4, 0x400 ;  /* 0x0000040000047882 */ /* 0x000fe40000000000 */
[----:B0-----:R-:W-:Y:S01]  /*f180*/  LOP3.LUT R9, R8, 0xff, RZ, 0xc0, !PT ;  /* 0x000000ff08097812 */ /* 0x001fe200078ec0ff */
[----:B------:R-:W-:-:S04]  /*f190*/  UIADD3 UR4, UPT, UPT, UR4, 0x48, URZ ;  /* 0x0000004804047890 */ /* 0x000fc8000fffe0ff */
[C---:B------:R-:W-:Y:S02]  /*f1a0*/  IMAD R10, R9.reuse, 0x39, RZ ;  /* 0x00000039090a7824 */ /* 0x040fe400078e02ff */
[----:B------:R-:W-:-:S03]  /*f1b0*/  IMAD R9, R9, 0x13, RZ ;  /* 0x0000001309097824 */ /* 0x000fc600078e02ff */
[----:B------:R-:W-:Y:S02]  /*f1c0*/  SHF.R.U32.HI R11, RZ, 0x9, R10 ;  /* 0x00000009ff0b7819 */ /* 0x000fe4000001160a */
[----:B------:R-:W-:Y:S02]  /*f1d0*/  SHF.R.U32.HI R9, RZ, 0x9, R9 ;  /* 0x00000009ff097819 */ /* 0x000fe40000011609 */
[C---:B------:R-:W-:Y:S01]  /*f1e0*/  PRMT R10, R11.reuse, 0x9910, RZ ;  /* 0x000099100b0a7816 */ /* 0x040fe200000000ff */
[----:B------:R-:W-:Y:S01]  /*f1f0*/  IMAD R12, R11, 0x4, R6 ;  /* 0x000000040b0c7824 */ /* 0x000fe200078e0206 */
[----:B------:R-:W-:-:S03]  /*f200*/  PRMT R9, R9, 0x9910, RZ ;  /* 0x0000991009097816 */ /* 0x000fc600000000ff */
[----:B------:R-:W-:Y:S01]  /*f210*/  IMAD R10, R10, 0x9, RZ ;  /* 0x000000090a0a7824 */ /* 0x000fe200078e02ff */
[----:B------:R-:W0:Y:S01]  /*f220*/  LDS R13, [R12] ;  /* 0x000000000c0d7984 */ /* 0x000e220000000800 */
[----:B--2---:R-:W-:Y:S02]  /*f230*/  ULEA UR4, UR5, UR4, 0x18 ;  /* 0x0000000405047291 */ /* 0x004fe4000f8ec0ff */
[----:B------:R-:W-:-:S05]  /*f240*/  IMAD.MOV R10, RZ, RZ, -R10 ;  /* 0x000000ffff0a7224 */ /* 0x000fca00078e0a0a */
[----:B------:R-:W-:Y:S01]  /*f250*/  PRMT R11, R10, 0x7710, RZ ;  /* 0x000077100a0b7816 */ /* 0x000fe200000000ff */
[----:B------:R-:W-:-:S04]  /*f260*/  VIADD R10, R16, 0xffffffff ;  /* 0xffffffff100a7836 */ /* 0x000fc80000000000 */
[----:B------:R-:W-:Y:S01]  /*f270*/  IMAD.IADD R8, R8, 0x1, R11 ;  /* 0x0000000108087824 */ /* 0x000fe200078e020b */
[----:B------:R-:W-:-:S04]  /*f280*/  SHF.L.U32 R10, R15, R10, RZ ;  /* 0x0000000a0f0a7219 */ /* 0x000fc800000006ff */
[----:B------:R-:W-:-:S05]  /*f290*/  LOP3.LUT R11, R8, 0xff, RZ, 0xc0, !PT ;  /* 0x000000ff080b7812 */ /* 0x000fca00078ec0ff */
[C---:B------:R-:W-:Y:S02]  /*f2a0*/  IMAD R14, R11.reuse, 0x4, R0 ;  /* 0x000000040b0e7824 */ /* 0x040fe400078e0200 */
[----:B------:R-:W-:-:S05]  /*f2b0*/  IMAD R11, R11, 0x56, RZ ;  /* 0x000000560b0b7824 */ /* 0x000fca00078e02ff */
[----:B------:R-:W-:-:S04]  /*f2c0*/  SHF.R.U32.HI R11, RZ, 0x8, R11 ;  /* 0x00000008ff0b7819 */ /* 0x000fc8000001160b */
[----:B------:R-:W-:-:S05]  /*f2d0*/  PRMT R8, R11, 0x9910, RZ ;  /* 0x000099100b087816 */ /* 0x000fca00000000ff */
[----:B------:R-:W-:Y:S01]  /*f2e0*/  IMAD R8, R9, 0x3, R8 ;  /* 0x0000000309087824 */ /* 0x000fe200078e0208 */
[----:B0-----:R-:W-:-:S04]  /*f2f0*/  LOP3.LUT R13, R13, R10, RZ, 0xfc, !PT ;  /* 0x0000000a0d0d7212 */ /* 0x001fc800078efcff */
[----:B------:R-:W-:Y:S01]  /*f300*/  LOP3.LUT R8, R8, 0xffff, RZ, 0xc0, !PT ;  /* 0x0000ffff08087812 */ /* 0x000fe200078ec0ff */
[----:B------:R-:W-:Y:S03]  /*f310*/  STS [R12], R13 ;  /* 0x0000000d0c007388 */ /* 0x000fe60000000800 */
[----:B------:R-:W-:Y:S01]  /*f320*/  LEA R8, R8, UR4, 0x2 ;  /* 0x0000000408087c11 */ /* 0x000fe2000f8e10ff */
[----:B------:R-:W0:Y:S02]  /*f330*/  LDS R15, [R14] ;  /* 0x000000000e0f7984 */ /* 0x000e240000000800 */
[----:B0-----:R-:W-:-:S05]  /*f340*/  LOP3.LUT R15, R15, R10, RZ, 0xfc, !PT ;  /* 0x0000000a0f0f7212 */ /* 0x001fca00078efcff */
[----:B------:R-:W-:Y:S04]  /*f350*/  STS [R14], R15 ;  /* 0x0000000f0e007388 */ /* 0x000fe80000000800 */
[----:B------:R-:W0:Y:S02]  /*f360*/  LDS R9, [R8] ;  /* 0x0000000008097984 */ /* 0x000e240000000800 */
[----:B0-----:R-:W-:-:S05]  /*f370*/  LOP3.LUT R9, R9, R10, RZ, 0xfc, !PT ;  /* 0x0000000a09097212 */ /* 0x001fca00078efcff */
[----:B------:R2:W-:Y:S02]  /*f380*/  STS [R8], R9 ;  /* 0x0000000908007388 */ /* 0x0005e40000000800 */
.L_x_496:
[----:B------:R-:W-:Y:S05]  /*f390*/  BSYNC.RECONVERGENT B1 ;  /* 0x0000000000017941 */ /* 0x000fea0003800200 */
.L_x_495:
[----:B------:R-:W-:Y:S04]  /*f3a0*/  BSSY.RECONVERGENT B1, `(.L_x_497) ;  /* 0x0000027000017945 */ /* 0x000fe80003800200 */
[----:B------:R-:W-:Y:S05]  /*f3b0*/  @!P2 BRA `(.L_x_498) ;  /* 0x000000000094a947 */ /* 0x000fea0003800000 */
[----:B--2---:R-:W-:Y:S01]  /*f3c0*/  VIADD R8, R7, 0x3 ;  /* 0x0000000307087836 */ /* 0x004fe20000000000 */
        /* <DEDUP_REMOVED lines=36> */
.L_x_498:
[----:B------:R-:W-:Y:S05]  /*f610*/  BSYNC.RECONVERGENT B1 ;  /* 0x0000000000017941 */ /* 0x000fea0003800200 */
.L_x_497:
[----:B------:R0:W5:Y:S01]  /*f620*/  LDG.E R3, desc[UR36][R2.64+0x10] ;  /* 0x0000102402037981 */ /* 0x000162000c1e1900 */
[----:B------:R-:W-:Y:S01]  /*f630*/  VIADD R7, R7, 0x4 ;  /* 0x0000000407077836 */ /* 0x000fe20000000000 */
[----:B------:R-:W-:Y:S06]  /*f640*/  BRA `(.L_x_499) ;  /* 0xfffffff400307947 */ /* 0x000fec000383ffff */
.L_x_492:
[----:B------:R-:W-:Y:S05]  /*f650*/  BSYNC.RECONVERGENT B0 ;  /* 0x0000000000007941 */ /* 0x000fea0003800200 */
.L_x_489:
[----:B------:R-:W5:Y:S01]  /*f660*/  S2UR UR5, SR_CgaCtaId ;  /* 0x00000000000579c3 */ /* 0x000f620000008800 */
[----:B------:R-:W-:Y:S01]  /*f670*/  UMOV UR4, 0x400 ;  /* 0x0000040000047882 */ /* 0x000fe20000000000 */
[----:B------:R-:W-:Y:S01]  /*f680*/  IMAD.MOV.U32 R0, RZ, RZ, -0x1 ;  /* 0xffffffffff007424 */ /* 0x000fe200078e00ff */
[----:B-----5:R-:W-:-:S09]  /*f690*/  ULEA UR4, UR5, UR4, 0x18 ;  /* 0x0000000405047291 */ /* 0x020fd2000f8ec0ff */
[----:B------:R0:W-:Y:S03]  /*f6a0*/  STS [UR4+0x438], R0 ;  /* 0x00043800ff007988 */ /* 0x0001e60008000804 */
.L_x_488:
[----:B0-----:R-:W5:Y:S04]  /*f6b0*/  LDL.LU R6, [R1+0x158] ;  /* 0x0001580001067983 */ /* 0x001f680000300800 */
[----:B------:R-:W2:Y:S01]  /*f6c0*/  LDL.LU R2, [R1+0x15c] ;  /* 0x00015c0001027983 */ /* 0x000ea20000300800 */
[----:B------:R-:W0:Y:S01]  /*f6d0*/  S2R R3, SR_TID.X ;  /* 0x0000000000037919 */ /* 0x000e220000002100 */
[----:B------:R-:W1:Y:S08]  /*f6e0*/  S2UR UR4, SR_CTAID.X ;  /* 0x00000000000479c3 */ /* 0x000e700000002500 */
[----:B------:R-:W1:Y:S01]  /*f6f0*/  LDC R0, c[0x0][0x360] ;  /* 0x0000d800ff007b82 */ /* 0x000e620000000800 */
[----:B0-----:R-:W-:Y:S01]  /*f700*/  ISETP.NE.AND P0, PT, R3, RZ, PT ;  /* 0x000000ff0300720c */ /* 0x001fe20003f05270 */
[----:B-1----:R-:W-:Y:S01]  /*f710*/  IMAD R0, R0, UR4, R3 ;  /* 0x0000000400007c24 */ /* 0x002fe2000f8e0203 */
[----:B------:R-:W-:Y:S05]  /*f720*/  WARPSYNC.ALL ;  /* 0x0000000000007948 */ /* 0x000fea0003800000 */
[----:B------:R-:W-:Y:S01]  /*f730*/  BSSY.RECONVERGENT B7, `(.L_x_500) ;  /* 0x0000212000077945 */ /* 0x000fe20003800200 */
[----:B------:R-:W-:Y:S01]  /*f740*/  BAR.SYNC.DEFER_BLOCKING 0x0 ;  /* 0x0000000000007b1d */ /* 0x000fe20000010000 */
[----:B-----5:R-:W-:-:S05]  /*f750*/  IADD3 R6, P1, PT, R6, 0x50, RZ ;  /* 0x0000005006067810 */ /* 0x020fca0007f3e0ff */
[----:B--2---:R-:W-:Y:S01]  /*f760*/  IMAD.X R7, RZ, RZ, R2, P1 ;  /* 0x000000ffff077224 */ /* 0x004fe200008e0602 */
[----:B------:R-:W-:Y:S07]  /*f770*/  @P0 BRA `(.L_x_501) ;  /* 0x0000000c00540947 */ /* 0x000fee0003800000 */
[----:B------:R-:W0:Y:S01]  /*f780*/  S2R R3, SR_CgaCtaId ;  /* 0x0000000000037919 */ /* 0x000e220000008800 */
[----:B------:R-:W-:Y:S01]  /*f790*/  MOV R2, 0x400 ;  /* 0x0000040000027802 */ /* 0x000fe20000000f00 */
[----:B------:R-:W-:Y:S01]  /*f7a0*/  BSSY.RELIABLE B8, `(.L_x_502) ;  /* 0x00000c3000087945 */ /* 0x000fe20003800100 */
[----:B------:R-:W-:Y:S02]  /*f7b0*/  IMAD.MOV.U32 R18, RZ, RZ, 0xa ;  /* 0x0000000aff127424 */ /* 0x000fe400078e00ff */
[----:B------:R-:W-:Y:S02]  /*f7c0*/  IMAD.MOV.U32 R19, RZ, RZ, -0x1 ;  /* 0xffffffffff137424 */ /* 0x000fe400078e00ff */
[----:B------:R-:W-:Y:S02]  /*f7d0*/  IMAD.MOV.U32 R20, RZ, RZ, RZ ;  /* 0x000000ffff147224 */ /* 0x000fe400078e00ff */
[----:B------:R-:W-:Y:S01]  /*f7e0*/  IMAD.MOV.U32 R22, RZ, RZ, -0x1 ;  /* 0xffffffffff167424 */ /* 0x000fe200078e00ff */
[----:B0-----:R-:W-:Y:S01]  /*f7f0*/  LEA R27, R3, R2, 0x18 ;  /* 0x00000002031b7211 */ /* 0x001fe200078ec0ff */
[----:B------:R-:W-:-:S04]  /*f800*/  VIADD R2, R2, 0x48 ;  /* 0x0000004802027836 */ /* 0x000fc80000000000 */
[----:B------:R0:W1:Y:S01]  /*f810*/  LDS.128 R8, [R27+0x20] ;  /* 0x000020001b087984 */ /* 0x0000620000000c00 */
[----:B------:R-:W-:-:S03]  /*f820*/  LEA R29, R3, R2, 0x18 ;  /* 0x00000002031d7211 */ /* 0x000fc600078ec0ff */
[----:B------:R0:W2:Y:S04]  /*f830*/  LDS.64 R16, [R27+0x40] ;  /* 0x000040001b107984 */ /* 0x0000a80000000a00 */
[----:B------:R0:W0:Y:S02]  /*f840*/  LDS.128 R12, [R27+0x30] ;  /* 0x000030001b0c7984 */ /* 0x0000240000000c00 */
.L_x_514:
[----:B------:R-:W-:-:S04]  /*f850*/  IMAD R3, R20, 0x9, RZ ;  /* 0x0000000914037824 */ /* 0x000fc800078e02ff */
[----:B------:R-:W-:-:S05]  /*f860*/  IMAD.WIDE.U32 R2, R3, 0x4, R4 ;  /* 0x0000000403027825 */ /* 0x000fca00078e0004 */
[----:B------:R-:W5:Y:S01]  /*f870*/  LDG.E R21, desc[UR36][R2.64] ;  /* 0x0000002402157981 */ /* 0x000f62000c1e1900 */
[----:B-1----:R-:W-:-:S04]  /*f880*/  IMAD.HI.U32 R8, R20, -0x55555555, RZ ;  /* 0xaaaaaaab14087827 */ /* 0x002fc800078e00ff */
[----:B------:R-:W-:Y:S01]  /*f890*/  IMAD R23, R20, 0x4, R27 ;  /* 0x0000000414177824 */ /* 0x000fe200078e021b */
[----:B------:R-:W-:-:S05]  /*f8a0*/  SHF.R.U32.HI R8, RZ, 0x1, R8 ;  /* 0x00000001ff087819 */ /* 0x000fca0000011608 */
[----:B------:R-:W-:Y:S01]  /*f8b0*/  IMAD R24, R8, 0xc, R29 ;  /* 0x0000000c08187824 */ /* 0x000fe200078e021d */
[----:B-----5:R-:W-:-:S13]  /*f8c0*/  ISETP.NE.AND P0, PT, R21, RZ, PT ;  /* 0x000000ff1500720c */ /* 0x020fda0003f05270 */
[----:B------:R-:W-:Y:S05]  /*f8d0*/  @P0 BRA `(.L_x_503) ;  /* 0x0000000000400947 */ /* 0x000fea0003800000 */
[----:B------:R-:W-:Y:S04]  /*f8e0*/  LDS R8, [R23] ;  /* 0x0000000017087984 */ /* 0x000fe80000000800 */
[----:B------:R-:W1:Y:S02]  /*f8f0*/  LDS R21, [R24] ;  /* 0x0000000018157984 */ /* 0x000e640000000800 */
[----:B-1----:R-:W-:-:S04]  /*f900*/  LOP3.LUT R8, R21, R9, R8, 0xfe, !PT ;  /* 0x0000000915087212 */ /* 0x002fc800078efe08 */
[----:B------:R-:W-:-:S04]  /*f910*/  LOP3.LUT R8, R8, 0x1ff, RZ, 0xc0, !PT ;  /* 0x000001ff08087812 */ /* 0x000fc800078ec0ff */
[C---:B------:R-:W-:Y:S02]  /*f920*/  LOP3.LUT R21, R8.reuse, 0x1ff, RZ, 0x3c, !PT ;  /* 0x000001ff08157812 */ /* 0x040fe400078e3cff */
[----:B------:R-:W-:-:S04]  /*f930*/  ISETP.NE.AND P0, PT, R8, 0x1ff, PT ;  /* 0x000001ff0800780c */ /* 0x000fc80003f05270 */
[----:B------:R-:W1:Y:S09]  /*f940*/  POPC R21, R21 ;  /* 0x0000001500157309 */ /* 0x000e720000000000 */
[----:B------:R-:W-:Y:S05]  /*f950*/  @!P0 BREAK.RELIABLE B8 ;  /* 0x0000000000088942 */ /* 0x000fea0003800100 */
[----:B------:R-:W-:Y:S05]  /*f960*/  @!P0 BRA `(.L_x_504) ;  /* 0x0000001c00b88947 */ /* 0x000fea0003800000 */
[----:B-1----:R-:W-:-:S13]  /*f970*/  ISETP.GE.AND P0, PT, R21, R18, PT ;  /* 0x000000121500720c */ /* 0x002fda0003f06270 */
[----:B------:R-:W-:Y:S05]  /*f980*/  @P0 BRA `(.L_x_503) ;  /* 0x0000000000140947 */ /* 0x000fea0003800000 */
[----:B------:R-:W-:Y:S01]  /*f990*/  ISETP.NE.AND P0, PT, R21, 0x1, PT ;  /* 0x000000011500780c */ /* 0x000fe20003f05270 */
[----:B------:R-:W-:-:S12]  /*f9a0*/  IMAD.MOV.U32 R19, RZ, RZ, RZ ;  /* 0x000000ffff137224 */ /* 0x000fd800078e00ff */
[----:B------:R-:W-:Y:S05]  /*f9b0*/  @!P0 BRA `(.L_x_505) ;  /* 0x0000000800848947 */ /* 0x000fea0003800000 */
[----:B------:R-:W-:Y:S02]  /*f9c0*/  IMAD.MOV.U32 R18, RZ, RZ, R21 ;  /* 0x000000ffff127224 */ /* 0x000fe400078e0015 */
[----:B------:R-:W-:-:S07]  /*f9d0*/  IMAD.MOV.U32 R22, RZ, RZ, R20 ;  /* 0x000000ffff167224 */ /* 0x000fce00078e0014 */
.L_x_503:
[----:B------:R-:W5:Y:S02]  /*f9e0*/  LDG.E R8, desc[UR36][R2.64+0x4] ;  /* 0x0000042402087981 */ /* 0x000f64000c1e1900 */
        /* <DEDUP_REMOVED lines=14> */
[----:B------:R-:W-:-:S12]  /*fad0*/  IMAD.MOV.U32 R19, RZ, RZ, 0x1 ;  /* 0x00000001ff137424 */ /* 0x000fd800078e00ff */
[----:B------:R-:W-:Y:S05]  /*fae0*/  @!P0 BRA `(.L_x_505) ;  /* 0x0000000800388947 */ /* 0x000fea0003800000 */
[----:B------:R-:W-:Y:S02]  /*faf0*/  IMAD.MOV.U32 R18, RZ, RZ, R21 ;  /* 0x000000ffff127224 */ /* 0x000fe400078e0015 */
[----:B------:R-:W-:-:S07]  /*fb00*/  IMAD.MOV.U32 R22, RZ, RZ, R20 ;  /* 0x000000ffff167224 */ /* 0x000fce00078e0014 */
.L_x_506:
        /* <DEDUP_REMOVED lines=19> */
.L_x_507:
[----:B------:R-:W5:Y:S02]  /*fc40*/  LDG.E R8, desc[UR36][R2.64+0xc] ;  /* 0x00000c2402087981 */ /* 0x000f64000c1e1900 */
[----:B-----5:R-:W-:-:S13]  /*fc50*/  ISETP.NE.AND P0, PT, R8, RZ, PT ;  /* 0x000000ff0800720c */ /* 0x020fda0003f05270 */
[----:B------:R-:W-:Y:S05]  /*fc60*/  @P0 BRA `(.L_x_508) ;  /* 0x0000000000400947 */ /* 0x000fea0003800000 */
[----:B------:R-:W-:Y:S04]  /*fc70*/  LDS R8, [R23] ;  /* 0x0000000017087984 */ /* 0x000fe80000000800 */
[----:B------:R-:W0:Y:S02]  /*fc80*/  LDS R21, [R24+0x4] ;  /* 0x0000040018157984 */ /* 0x000e240000000800 */
[----:B0-----:R-:W-:-:S04]  /*fc90*/  LOP3.LUT R21, R21, R12, R8, 0xfe, !PT ;  /* 0x0000000c15157212 */ /* 0x001fc800078efe08 */
[----:B------:R-:W-:-:S04]  /*fca0*/  LOP3.LUT R21, R21, 0x1ff, RZ, 0xc0, !PT ;  /* 0x000001ff15157812 */ /* 0x000fc800078ec0ff */
[C---:B------:R-:W-:Y:S02]  /*fcb0*/  LOP3.LUT R8, R21.reuse, 0x1ff, RZ, 0x3c, !PT ;  /* 0x000001ff15087812 */ /* 0x040fe400078e3cff */
[----:B------:R-:W-:Y:S02]  /*fcc0*/  ISETP.NE.AND P0, PT, R21, 0x1ff, PT ;  /* 0x000001ff1500780c */ /* 0x000fe40003f05270 */
[----:B------:R0:W1:Y:S11]  /*fcd0*/  POPC R25, R8 ;  /* 0x0000000800197309 */ /* 0x0000760000000000 */
[----:B------:R-:W-:Y:S05]  /*fce0*/  @!P0 BREAK.RELIABLE B8 ;  /* 0x0000000000088942 */ /* 0x000fea0003800100 */
[----:B0-----:R-:W-:Y:S05]  /*fcf0*/  @!P0 BRA `(.L_x_504) ;  /* 0x0000001800d48947 */ /* 0x001fea0003800000 */
[----:B-1----:R-:W-:-:S13]  /*fd00*/  ISETP.GE.AND P0, PT, R25, R18, PT ;  /* 0x000000121900720c */ /* 0x002fda0003f06270 */
[----:B------:R-:W-:Y:S05]  /*fd10*/  @P0 BRA `(.L_x_508) ;  /* 0x0000000000140947 */ /* 0x000fea0003800000 */
[----:B------:R-:W-:Y:S01]  /*fd20*/  ISETP.NE.AND P0, PT, R25, 0x1, PT ;  /* 0x000000011900780c */ /* 0x000fe20003f05270 */
[----:B------:R-:W-:-:S12]  /*fd30*/  IMAD.MOV.U32 R19, RZ, RZ, 0x3 ;  /* 0x00000003ff137424 */ /* 0x000fd800078e00ff */
[----:B------:R-:W-:Y:S05]  /*fd40*/  @!P0 BRA `(.L_x_505) ;  /* 0x0000000400a08947 */ /* 0x000fea0003800000 */
[----:B------:R-:W-:Y:S02]  /*fd50*/  IMAD.MOV.U32 R18, RZ, RZ, R25 ;  /* 0x000000ffff127224 */ /* 0x000fe400078e0019 */
[----:B------:R-:W-:-:S07]  /*fd60*/  IMAD.MOV.U32 R22, RZ, RZ, R20 ;  /* 0x000000ffff167224 */ /* 0x000fce00078e0014 */
.L_x_508:
        /* <DEDUP_REMOVED lines=8> */
[----:B------:R-:W-:-:S04]  /*fdf0*/  ISETP.NE.AND P0, PT, R8, 0x1ff, PT ;  /* 0x000001ff0800780c */ /* 0x000fc80003f05270 */
[----:B------:R-:W0:Y:S09]  /*fe00*/  POPC R21, R21 ;  /* 0x0000001500157309 */ /* 0x000e320000000000 */
[----:B------:R-:W-:Y:S05]  /*fe10*/  @!P0 BREAK.RELIABLE B8 ;  /* 0x0000000000088942 */ /* 0x000fea0003800100 */
[----:B------:R-:W-:Y:S05]  /*fe20*/  @!P0 BRA `(.L_x_504) ;  /* 0x0000001800888947 */ /* 0x000fea0003800000 */
[----:B0-----:R-:W-:-:S13]  /*fe30*/  ISETP.GE.AND P0, PT, R21, R18, PT ;  /* 0x000000121500720c */ /* 0x001fda0003f06270 */
[----:B------:R-:W-:Y:S05]  /*fe40*/  @P0 BRA `(.L_x_509) ;  /* 0x0000000000140947 */ /* 0x000fea0003800000 */
[----:B------:R-:W-:Y:S01]  /*fe50*/  ISETP.NE.AND P0, PT, R21, 0x1, PT ;  /* 0x000000011500780c */ /* 0x000fe20003f05270 */
[----:B------:R-:W-:-:S12]  /*fe60*/  IMAD.MOV.U32 R19, RZ, RZ, 0x4 ;  /* 0x00000004ff137424 */ /* 0x000fd800078e00ff */
[----:B------:R-:W-:Y:S05]  /*fe70*/  @!P0 BRA `(.L_x_505) ;  /* 0x0000000400548947 */ /* 0x000fea0003800000 */
[----:B------:R-:W-:Y:S02]  /*fe80*/  IMAD.MOV.U32 R18, RZ, RZ, R21 ;  /* 0x000000ffff127224 */ /* 0x000fe400078e0015 */
[----:B------:R-:W-:-:S07]  /*fe90*/  IMAD.MOV.U32 R22, RZ, RZ, R20 ;  /* 0x000000ffff167224 */ /* 0x000fce00078e0014 */
.L_x_509:
        /* <DEDUP_REMOVED lines=19> */
.L_x_510:
        /* <DEDUP_REMOVED lines=19> */
.L_x_511:
[----:B------:R-:W5:Y:S02]  /*10100*/  LDG.E R8, desc[UR36][R2.64+0x1c] ;  /* 0x00001c2402087981 */ /* 0x000f64000c1e1900 */
[----:B-----5:R-:W-:-:S13]  /*10110*/  ISETP.NE.AND P0, PT, R8, RZ, PT ;  /* 0x000000ff0800720c */ /* 0x020fda0003f05270 */
[----:B------:R-:W-:Y:S05]  /*10120*/  @P0 BRA `(.L_x_512) ;  /* 0x0000000000400947 */ /* 0x000fea0003800000 */
[----:B------:R-:W-:Y:S04]  /*10130*/  LDS R21, [R23] ;  /* 0x0000000017157984 */ /* 0x000fe80000000800 */
[----:B------:R-:W2:Y:S02]  /*10140*/  LDS R8, [R24+0x8] ;  /* 0x0000080018087984 */ /* 0x000ea40000000800 */
[----:B--2---:R-:W-:-:S04]  /*10150*/  LOP3.LUT R8, R8, R16, R21, 0xfe, !PT ;  /* 0x0000001008087212 */ /* 0x004fc800078efe15 */
        /* <DEDUP_REMOVED lines=13> */
.L_x_512:
        /* <DEDUP_REMOVED lines=19> */
.L_x_513:
[----:B------:R-:W-:-:S05]  /*10360*/  VIADD R20, R20, 0x1 ;  /* 0x0000000114147836 */ /* 0x000fca0000000000 */
[----:B------:R-:W-:-:S13]  /*10370*/  ISETP.NE.AND P0, PT, R20, 0x9, PT ;  /* 0x000000091400780c */ /* 0x000fda0003f05270 */
[----:B------:R-:W-:Y:S05]  /*10380*/  @P0 BRA `(.L_x_514) ;  /* 0xfffffff400300947 */ /* 0x000fea000383ffff */
[----:B------:R-:W-:-:S04]  /*10390*/  LOP3.LUT R2, R22, R19, RZ, 0xc0, !PT ;  /* 0x0000001316027212 */ /* 0x000fc800078ec0ff */
[----:B------:R-:W-:-:S13]  /*103a0*/  ISETP.NE.AND P0, PT, R2, -0x1, PT ;  /* 0xffffffff0200780c */ /* 0x000fda0003f05270 */
[----:B------:R-:W-:Y:S05]  /*103b0*/  @!P0 BRA `(.L_x_515) ;  /* 0x0000001000348947 */ /* 0x000fea0003800000 */
[----:B------:R-:W-:-:S07]  /*103c0*/  IMAD.MOV.U32 R20, RZ, RZ, R22 ;  /* 0x000000ffff147224 */ /* 0x000fce00078e0016 */
.L_x_505:
[----:B------:R-:W-:Y:S05]  /*103d0*/  BSYNC.RELIABLE B8 ;  /* 0x0000000000087941 */ /* 0x000fea0003800100 */
.L_x_502:
[----:B------:R-:W-:-:S04]  /*103e0*/  IMAD R3, R20, 0x9, R19 ;  /* 0x0000000914037824 */ /* 0x000fc800078e0213 */
[----:B------:R-:W-:-:S06]  /*103f0*/  IMAD.WIDE R2, R3, 0x4, R4 ;  /* 0x0000000403027825 */ /* 0x000fcc00078e0204 */
[----:B------:R-:W5:Y:S01]  /*10400*/  LDG.E R2, desc[UR36][R2.64] ;  /* 0x0000002402027981 */ /* 0x000f62000c1e1900 */
[----:B------:R-:W-:Y:S01]  /*10410*/  MOV R9, 0x400 ;  /* 0x0000040000097802 */ /* 0x000fe20000000f00 */
[----:B------:R-:W0:Y:S03]  /*10420*/  S2R R10, SR_CgaCtaId ;  /* 0x00000000000a7919 */ /* 0x000e260000008800 */
[----:B0-----:R-:W-:Y:S01]  /*10430*/  LEA R12, R10, R9, 0x18 ;  /* 0x000000090a0c7211 */ /* 0x001fe200078ec0ff */
[----:B------:R-:W-:-:S04]  /*10440*/  VIADD R9, R9, 0x6c ;  /* 0x0000006c09097836 */ /* 0x000fc80000000000 */
[----:B------:R-:W0:Y:S01]  /*10450*/  LDS R8, [R12+0x438] ;  /* 0x000438000c087984 */ /* 0x000e220000000800 */
[----:B------:R-:W-:Y:S01]  /*10460*/  LEA R11, R10, R9, 0x18 ;  /* 0x000000090a0b7211 */ /* 0x000fe200078ec0ff */
[----:B0-----:R-:W-:-:S04]  /*10470*/  VIADD R9, R8, 0x1 ;  /* 0x0000000108097836 */ /* 0x001fc80000000000 */
[----:B------:R-:W-:Y:S01]  /*10480*/  IMAD R11, R8, 0xc, R11 ;  /* 0x0000000c080b7824 */ /* 0x000fe200078e020b */
[----:B------:R0:W-:Y:S04]  /*10490*/  STS [R12+0x438], R9 ;  /* 0x000438090c007388 */ /* 0x0001e80000000800 */
[----:B------:R0:W-:Y:S04]  /*104a0*/  STS [R11+0xc], R20 ;  /* 0x00000c140b007388 */ /* 0x0001e80000000800 */
[----:B------:R0:W-:Y:S04]  /*104b0*/  STS [R11+0x10], R19 ;  /* 0x000010130b007388 */ /* 0x0001e80000000800 */
[----:B-----5:R0:W-:Y:S02]  /*104c0*/  STS [R11+0x14], R2 ;  /* 0x000014020b007388 */ /* 0x0201e40000000800 */
.L_x_501:
[----:B------:R-:W-:Y:S05]  /*104d0*/  WARPSYNC.ALL ;  /* 0x0000000000007948 */ /* 0x000fea0003800000 */
[----:B------:R-:W-:Y:S01]  /*104e0*/  BAR.SYNC.DEFER_BLOCKING 0x0 ;  /* 0x0000000000007b1d */ /* 0x000fe20000010000 */
[----:B0-----:R-:W-:-:S05]  /*104f0*/  MOV R2, 0x400 ;  /* 0x0000040000027802 */ /* 0x001fca0000000f00 */
[C---:B------:R-:W-:Y:S01]  /*10500*/  VIADD R11, R2.reuse, 0x24 ;  /* 0x00000024020b7836 */ /* 0x040fe20000000000 */
[----:B------:R-:W0:Y:S01]  /*10510*/  S2R R8, SR_CgaCtaId ;  /* 0x0000000000087919 */ /* 0x000e220000008800 */
[----:B------:R-:W-:Y:S01]  /*10520*/  VIADD R13, R2, 0x48 ;  /* 0x00000048020d7836 */ /* 0x000fe20000000000 */
[----:B------:R-:W1:Y:S01]  /*10530*/  S2R R3, SR_TID.X ;  /* 0x0000000000037919 */ /* 0x000e620000002100 */
[----:B------:R-:W-:Y:S01]  /*10540*/  BAR.SYNC.DEFER_BLOCKING 0x0 ;  /* 0x0000000000007b1d */ /* 0x000fe20000010000 */
[C---:B0-----:R-:W-:Y:S02]  /*10550*/  LEA R9, R8.reuse, R2, 0x18 ;  /* 0x0000000208097211 */ /* 0x041fe400078ec0ff */
[----:B------:R-:W-:Y:S02]  /*10560*/  LEA R38, R8, R11, 0x18 ;  /* 0x0000000b08267211 */ /* 0x000fe400078ec0ff */
[----:B-1----:R-:W-:Y:S01]  /*10570*/  ISETP.EQ.AND P1, PT, R3, RZ, PT ;  /* 0x000000ff0300720c */ /* 0x002fe20003f22270 */
[----:B------:R-:W-:Y:S01]  /*10580*/  VIADD R3, R2, 0x6c ;  /* 0x0000006c02037836 */ /* 0x000fe20000000000 */
[C---:B------:R-:W-:Y:S01]  /*10590*/  LEA R41, R8.reuse, R13, 0x18 ;  /* 0x0000000d08297211 */ /* 0x040fe200078ec0ff */
[----:B------:R-:W0:Y:S03]  /*105a0*/  LDS R18, [R9+0x438] ;  /* 0x0004380009127984 */ /* 0x000e260000000800 */
[----:B------:R-:W-:-:S02]  /*105b0*/  LEA R39, R8, R3, 0x18 ;  /* 0x0000000308277211 */ /* 0x000fc400078ec0ff */
[----:B0-----:R-:W-:-:S13]  /*105c0*/  ISETP.GE.AND P0, PT, R18, RZ, PT ;  /* 0x000000ff1200720c */ /* 0x001fda0003f06270 */
[----:B------:R-:W-:Y:S05]  /*105d0*/  @!P0 BRA P1, `(.L_x_504) ;  /* 0x00000010009c8947 */ /* 0x000fea0000800000 */
.L_x_534:
[----:B------:R-:W0:Y:S02]  /*105e0*/  S2R R2, SR_TID.X ;  /* 0x0000000000027919 */ /* 0x000e240000002100 */
[----:B0-----:R-:W-:-:S13]  /*105f0*/  ISETP.NE.AND P0, PT, R2, RZ, PT ;  /* 0x000000ff0200720c */ /* 0x001fda0003f05270 */
[----:B--2---:R-:W-:Y:S05]  /*10600*/  @P0 BRA `(.L_x_516) ;  /* 0x0000001000600947 */ /* 0x004fea0003800000 */
[----:B------:R-:W-:Y:S02]  /*10610*/  IMAD R29, R18, 0xc, R39 ;  /* 0x0000000c121d7824 */ /* 0x000fe400078e0227 */
[----:B------:R-:W-:-:S03]  /*10620*/  IMAD.MOV.U32 R13, RZ, RZ, 0x1 ;  /* 0x00000001ff0d7424 */ /* 0x000fc600078e00ff */
[----:B--2---:R-:W0:Y:S04]  /*10630*/  LDS R16, [R29] ;  /* 0x000000001d107984 */ /* 0x004e280000000800 */
[----:B------:R-:W1:Y:S04]  /*10640*/  LDS R17, [R29+0x4] ;  /* 0x000004001d117984 */ /* 0x000e680000000800 */
[----:B------:R-:W2:Y:S01]  /*10650*/  LDS R8, [R29+0x8] ;  /* 0x000008001d087984 */ /* 0x000ea20000000800 */
[----:B0-----:R-:W-:-:S04]  /*10660*/  IMAD.HI R2, R16, 0x55555556, RZ ;  /* 0x5555555610027827 */ /* 0x001fc800078e02ff */
[----:B-1----:R-:W-:Y:S01]  /*10670*/  IMAD.HI R3, R17, 0x55555556, RZ ;  /* 0x5555555611037827 */ /* 0x002fe200078e02ff */
[----:B------:R-:W-:-:S03]  /*10680*/  LEA.HI R2, R2, R2, RZ, 0x1 ;  /* 0x0000000202027211 */ /* 0x000fc600078f08ff */
[----:B------:R-:W-:Y:S01]  /*10690*/  IMAD R26, R16, 0x4, R9 ;  /* 0x00000004101a7824 */ /* 0x000fe200078e0209 */
[----:B------:R-:W-:Y:S01]  /*106a0*/  LEA.HI R3, R3, R3, RZ, 0x1 ;  /* 0x0000000303037211 */ /* 0x000fe200078f08ff */
[----:B------:R-:W-:-:S04]  /*106b0*/  IMAD R28, R17, 0x4, R38 ;  /* 0x00000004111c7824 */ /* 0x000fc800078e0226 */
[----:B------:R-:W-:Y:S01]  /*106c0*/  IMAD R2, R2, 0x3, R3 ;  /* 0x0000000302027824 */ /* 0x000fe200078e0203 */
[----:B--2---:R-:W-:-:S03]  /*106d0*/  VIMNMX R3, PT, PT, R8, 0x9, !PT ;  /* 0x0000000908037848 */ /* 0x004fc60007fe0100 */
[----:B------:R-:W-:-:S07]  /*106e0*/  IMAD R30, R2, 0x4, R41 ;  /* 0x00000004021e7824 */ /* 0x000fce00078e0229 */
.L_x_518:
[----:B------:R-:W-:-:S13]  /*106f0*/  ISETP.NE.AND P0, PT, R8, R3, PT ;  /* 0x000000030800720c */ /* 0x000fda0003f05270 */
[----:B------:R-:W-:Y:S05]  /*10700*/  @!P0 BRA `(.L_x_517) ;  /* 0x0000000c00bc8947 */ /* 0x000fea0003800000 */
[----:B------:R-:W-:Y:S01]  /*10710*/  LDS R9, [R26] ;  /* 0x000000001a097984 */ /* 0x000fe20000000800 */
[----:B------:R-:W-:Y:S01]  /*10720*/  SHF.L.U32 R32, R13, R8, RZ ;  /* 0x000000080d207219 */ /* 0x000fe200000006ff */
[----:B------:R-:W-:Y:S02]  /*10730*/  VIADD R31, R8, 0x1 ;  /* 0x00000001081f7836 */ /* 0x000fe40000000000 */
[----:B------:R-:W-:Y:S02]  /*10740*/  LDS R10, [R28] ;  /* 0x000000001c0a7984 */ /* 0x000fe40000000800 */
[----:B------:R-:W-:Y:S02]  /*10750*/  IMAD.MOV.U32 R8, RZ, RZ, R31 ;  /* 0x000000ffff087224 */ /* 0x000fe400078e001f */
[----:B------:R-:W0:Y:S02]  /*10760*/  LDS R11, [R30] ;  /* 0x000000001e0b7984 */ /* 0x000e240000000800 */
[----:B0-----:R-:W-:-:S04]  /*10770*/  LOP3.LUT R2, R11, R10, R9, 0xfe, !PT ;  /* 0x0000000a0b027212 */ /* 0x001fc800078efe09 */
[----:B------:R-:W-:-:S13]  /*10780*/  LOP3.LUT P0, RZ, R2, R32, RZ, 0xc0, !PT ;  /* 0x0000002002ff7212 */ /* 0x000fda000780c0ff */
[----:B------:R-:W-:Y:S05]  /*10790*/  @P0 BRA `(.L_x_518) ;  /* 0xfffffffc00d40947 */ /* 0x000fea000383ffff */
[----:B------:R-:W0:Y:S01]  /*107a0*/  S2R R3, SR_CgaCtaId ;  /* 0x0000000000037919 */ /* 0x000e220000008800 */
[-C--:B------:R-:W-:Y:S01]  /*107b0*/  LOP3.LUT R33, R9, R32.reuse, RZ, 0xfc, !PT ;  /* 0x0000002009217212 */ /* 0x080fe200078efcff */
[----:B------:R-:W-:Y:S01]  /*107c0*/  IMAD.MOV.U32 R19, RZ, RZ, 0xa ;  /* 0x0000000aff137424 */ /* 0x000fe200078e00ff */
[----:B------:R-:W-:Y:S01]  /*107d0*/  MOV R2, 0x400 ;  /* 0x0000040000027802 */ /* 0x000fe20000000f00 */
[----:B------:R-:W-:Y:S01]  /*107e0*/  IMAD.MOV.U32 R22, RZ, RZ, -0x1 ;  /* 0xffffffffff167424 */ /* 0x000fe200078e00ff */
[-C--:B------:R-:W-:Y:S01]  /*107f0*/  LOP3.LUT R35, R10, R32.reuse, RZ, 0xfc, !PT ;  /* 0x000000200a237212 */ /* 0x080fe200078efcff */
[----:B------:R1:W-:Y:S01]  /*10800*/  STS [R26], R33 ;  /* 0x000000211a007388 */ /* 0x0003e20000000800 */
[----:B------:R-:W-:Y:S01]  /*10810*/  LOP3.LUT R37, R11, R32, RZ, 0xfc, !PT ;  /* 0x000000200b257212 */ /* 0x000fe200078efcff */
[----:B------:R-:W-:Y:S02]  /*10820*/  IMAD.MOV.U32 R23, RZ, RZ, RZ ;  /* 0x000000ffff177224 */ /* 0x000fe400078e00ff */
[----:B------:R1:W-:Y:S01]  /*10830*/  STS [R28], R35 ;  /* 0x000000231c007388 */ /* 0x0003e20000000800 */
[----:B------:R-:W-:-:S03]  /*10840*/  IMAD.MOV.U32 R25, RZ, RZ, -0x1 ;  /* 0xffffffffff197424 */ /* 0x000fc600078e00ff */
[----:B------:R1:W-:Y:S04]  /*10850*/  STS [R30], R37 ;  /* 0x000000251e007388 */ /* 0x0003e80000000800 */
[----:B------:R1:W-:Y:S01]  /*10860*/  STS [R29+0x8], R31 ;  /* 0x0000081f1d007388 */ /* 0x0003e20000000800 */
[----:B0-----:R-:W-:Y:S01]  /*10870*/  LEA R40, R3, R2, 0x18 ;  /* 0x0000000203287211 */ /* 0x001fe200078ec0ff */
[----:B------:R-:W-:-:S04]  /*10880*/  IMAD R3, R16, 0x9, R17 ;  /* 0x0000000910037824 */ /* 0x000fc800078e0211 */
[----:B------:R1:W0:Y:S01]  /*10890*/  LDS.128 R12, [R40+0x20] ;  /* 0x00002000280c7984 */ /* 0x0002220000000c00 */
[----:B------:R-:W-:-:S03]  /*108a0*/  IMAD.WIDE R2, R3, 0x4, R4 ;  /* 0x0000000403027825 */ /* 0x000fc600078e0204 */
[----:B------:R1:W2:Y:S04]  /*108b0*/  LDS.64 R20, [R40+0x40] ;  /* 0x0000400028147984 */ /* 0x0002a80000000a00 */
[----:B------:R1:W0:Y:S04]  /*108c0*/  LDS.128 R8, [R40+0x30] ;  /* 0x0000300028087984 */ /* 0x0002280000000c00 */
[----:B------:R1:W-:Y:S02]  /*108d0*/  STG.E desc[UR36][R2.64], R31 ;  /* 0x0000001f02007986 */ /* 0x0003e4000c101924 */
.L_x_530:
[----:B------:R-:W-:-:S04]  /*108e0*/  IMAD R17, R23, 0x9, RZ ;  /* 0x0000000917117824 */ /* 0x000fc800078e02ff */
[----:B------:R-:W-:-:S05]  /*108f0*/  IMAD.WIDE.U32 R16, R17, 0x4, R4 ;  /* 0x0000000411107825 */ /* 0x000fca00078e0004 */
[----:B------:R-:W5:Y:S01]  /*10900*/  LDG.E R24, desc[UR36][R16.64] ;  /* 0x0000002410187981 */ /* 0x000f62000c1e1900 */
[----:B0-----:R-:W-:-:S04]  /*10910*/  IMAD.HI.U32 R12, R23, -0x55555555, RZ ;  /* 0xaaaaaaab170c7827 */ /* 0x001fc800078e00ff */
[----:B------:R-:W-:Y:S01]  /*10920*/  IMAD R34, R23, 0x4, R40 ;  /* 0x0000000417227824 */ /* 0x000fe200078e0228 */
[----:B------:R-:W-:-:S05]  /*10930*/  SHF.R.U32.HI R12, RZ, 0x1, R12 ;  /* 0x00000001ff0c7819 */ /* 0x000fca000001160c */
[----:B------:R-:W-:Y:S01]  /*10940*/  IMAD R36, R12, 0xc, R41 ;  /* 0x0000000c0c247824 */ /* 0x000fe200078e0229 */
[----:B-----5:R-:W-:-:S13]  /*10950*/  ISETP.NE.AND P0, PT, R24, RZ, PT ;  /* 0x000000ff1800720c */ /* 0x020fda0003f05270 */
[----:B------:R-:W-:Y:S05]  /*10960*/  @P0 BRA `(.L_x_519) ;  /* 0x00000000003c0947 */ /* 0x000fea0003800000 */
[----:B------:R-:W-:Y:S04]  /*10970*/  LDS R12, [R34] ;  /* 0x00000000220c7984 */ /* 0x000fe80000000800 */
[----:B------:R-:W0:Y:S02]  /*10980*/  LDS R24, [R36] ;  /* 0x0000000024187984 */ /* 0x000e240000000800 */
[----:B0-----:R-:W-:-:S04]  /*10990*/  LOP3.LUT R12, R24, R13, R12, 0xfe, !PT ;  /* 0x0000000d180c7212 */ /* 0x001fc800078efe0c */
[----:B------:R-:W-:-:S04]  /*109a0*/  LOP3.LUT R12, R12, 0x1ff, RZ, 0xc0, !PT ;  /* 0x000001ff0c0c7812 */ /* 0x000fc800078ec0ff */
[C---:B------:R-:W-:Y:S02]  /*109b0*/  LOP3.LUT R24, R12.reuse, 0x1ff, RZ, 0x3c, !PT ;  /* 0x000001ff0c187812 */ /* 0x040fe400078e3cff */
[----:B------:R-:W-:-:S04]  /*109c0*/  ISETP.NE.AND P0, PT, R12, 0x1ff, PT ;  /* 0x000001ff0c00780c */ /* 0x000fc80003f05270 */
[----:B------:R-:W0:Y:S09]  /*109d0*/  POPC R24, R24 ;  /* 0x0000001800187309 */ /* 0x000e320000000000 */
[----:B------:R-:W-:Y:S05]  /*109e0*/  @!P0 BRA `(.L_x_520) ;  /* 0x0000000800cc8947 */ /* 0x000fea0003800000 */
[----:B0-----:R-:W-:-:S13]  /*109f0*/  ISETP.GE.AND P0, PT, R24, R19, PT ;  /* 0x000000131800720c */ /* 0x001fda0003f06270 */
[----:B------:R-:W-:Y:S05]  /*10a00*/  @P0 BRA `(.L_x_519) ;  /* 0x0000000000140947 */ /* 0x000fea0003800000 */
[----:B------:R-:W-:Y:S01]  /*10a10*/  ISETP.NE.AND P0, PT, R24, 0x1, PT ;  /* 0x000000011800780c */ /* 0x000fe20003f05270 */
[----:B------:R-:W-:-:S12]  /*10a20*/  IMAD.MOV.U32 R22, RZ, RZ, RZ ;  /* 0x000000ffff167224 */ /* 0x000fd800078e00ff */
[----:B------:R-:W-:Y:S05]  /*10a30*/  @!P0 BRA `(.L_x_521) ;  /* 0x0000000800648947 */ /* 0x000fea0003800000 */
[----:B------:R-:W-:Y:S02]  /*10a40*/  IMAD.MOV.U32 R19, RZ, RZ, R24 ;  /* 0x000000ffff137224 */ /* 0x000fe400078e0018 */
[----:B------:R-:W-:-:S07]  /*10a50*/  IMAD.MOV.U32 R25, RZ, RZ, R23 ;  /* 0x000000ffff197224 */ /* 0x000fce00078e0017 */
.L_x_519:
[----:B------:R-:W5:Y:S02]  /*10a60*/  LDG.E R12, desc[UR36][R16.64+0x4] ;  /* 0x00000424100c7981 */ /* 0x000f64000c1e1900 */
        /* <DEDUP_REMOVED lines=17> */
.L_x_522:
        /* <DEDUP_REMOVED lines=18> */
.L_x_523:
        /* <DEDUP_REMOVED lines=18> */
.L_x_524:
        /* <DEDUP_REMOVED lines=18> */
.L_x_525:
        /* <DEDUP_REMOVED lines=18> */
.L_x_526:
        /* <DEDUP_REMOVED lines=18> */
.L_x_527:
        /* <DEDUP_REMOVED lines=18> */
.L_x_528:
        /* <DEDUP_REMOVED lines=18> */
.L_x_529:
[----:B------:R-:W-:-:S05]  /*11360*/  VIADD R23, R23, 0x1 ;  /* 0x0000000117177836 */ /* 0x000fca0000000000 */
[----:B------:R-:W-:-:S13]  /*11370*/  ISETP.NE.AND P0, PT, R23, 0x9, PT ;  /* 0x000000091700780c */ /* 0x000fda0003f05270 */
[----:B------:R-:W-:Y:S05]  /*11380*/  @P0 BRA `(.L_x_530) ;  /* 0xfffffff400540947 */ /* 0x000fea000383ffff */
[----:B-1----:R-:W-:-:S04]  /*11390*/  LOP3.LUT R2, R25, R22, RZ, 0xc0, !PT ;  /* 0x0000001619027212 */ /* 0x002fc800078ec0ff */
[----:B------:R-:W-:-:S13]  /*113a0*/  ISETP.NE.AND P0, PT, R2, -0x1, PT ;  /* 0xffffffff0200780c */ /* 0x000fda0003f05270 */
[----:B------:R-:W-:Y:S05]  /*113b0*/  @!P0 BRA `(.L_x_515) ;  /* 0x0000000000348947 */ /* 0x000fea0003800000 */
[----:B------:R-:W-:-:S07]  /*113c0*/  IMAD.MOV.U32 R23, RZ, RZ, R25 ;  /* 0x000000ffff177224 */ /* 0x000fce00078e0019 */
.L_x_521:
[----:B-1----:R-:W-:-:S04]  /*113d0*/  IMAD R3, R23, 0x9, R22 ;  /* 0x0000000917037824 */ /* 0x002fc800078e0216 */
[----:B------:R-:W-:-:S06]  /*113e0*/  IMAD.WIDE R2, R3, 0x4, R4 ;  /* 0x0000000403027825 */ /* 0x000fcc00078e0204 */
[----:B------:R-:W5:Y:S01]  /*113f0*/  LDG.E R2, desc[UR36][R2.64] ;  /* 0x0000002402027981 */ /* 0x000f62000c1e1900 */
[----:B------:R-:W0:Y:S01]  /*11400*/  S2UR UR5, SR_CgaCtaId ;  /* 0x00000000000579c3 */ /* 0x000e220000008800 */
[----:B------:R-:W-:Y:S01]  /*11410*/  UMOV UR4, 0x400 ;  /* 0x0000040000047882 */ /* 0x000fe20000000000 */
[----:B------:R-:W-:Y:S01]  /*11420*/  VIADD R18, R18, 0x1 ;  /* 0x0000000112127836 */ /* 0x000fe20000000000 */
[----:B0-----:R-:W-:-:S09]  /*11430*/  ULEA UR4, UR5, UR4, 0x18 ;  /* 0x0000000405047291 */ /* 0x001fd2000f8ec0ff */
[----:B------:R0:W-:Y:S04]  /*11440*/  STS [UR4+0x438], R18 ;  /* 0x00043812ff007988 */ /* 0x0001e80008000804 */
[----:B------:R0:W-:Y:S04]  /*11450*/  STS [R29+0xc], R23 ;  /* 0x00000c171d007388 */ /* 0x0001e80000000800 */
[----:B------:R0:W-:Y:S04]  /*11460*/  STS [R29+0x10], R22 ;  /* 0x000010161d007388 */ /* 0x0001e80000000800 */
[----:B-----5:R0:W-:Y:S01]  /*11470*/  STS [R29+0x14], R2 ;  /* 0x000014021d007388 */ /* 0x0201e20000000800 */
[----:B------:R-:W-:Y:S05]  /*11480*/  BRA `(.L_x_516) ;  /* 0x0000000000c07947 */ /* 0x000fea0003800000 */
.L_x_515:
[----:B------:R-:W-:Y:S01]  /*11490*/  MOV R2, 0x0 ;  /* 0x0000000000027802 */ /* 0x000fe20000000f00 */
[----:B------:R1:W-:Y:S01]  /*114a0*/  STL [R1+0x50], R0 ;  /* 0x0000500001007387 */ /* 0x0003e20000100800 */
[----:B------:R-:W5:Y:S04]  /*114b0*/  LDCU.64 UR4, c[0x4][0x8] ;  /* 0x01000100ff0477ac */ /* 0x000f680008000a00 */
[----:B------:R-:W0:Y:S01]  /*114c0*/  LDC.64 R2, c[0x4][R2] ;  /* 0x0100000002027b82 */ /* 0x000e220000000a00 */
[----:B-----5:R-:W-:Y:S02]  /*114d0*/  IMAD.U32 R4, RZ, RZ, UR4 ;  /* 0x00000004ff047e24 */ /* 0x020fe4000f8e00ff */
[----:B-1----:R-:W-:-:S07]  /*114e0*/  IMAD.U32 R5, RZ, RZ, UR5 ;  /* 0x00000005ff057e24 */ /* 0x002fce000f8e00ff */
[----:B--2---:R-:W-:-:S07]  /*114f0*/  LEPC R20, `(.L_x_531) ;  /* 0x000000001014794e */ /* 0x004fce0000000000 */
[----:B0--34-:R-:W-:Y:S05]  /*11500*/  CALL.ABS.NOINC R2 ;  /* 0x0000000002007343 */ /* 0x019fea0003c00000 */
.L_x_531:
[----:B------:R-:W-:Y:S05]  /*11510*/  EXIT ;  /* 0x000000000000794d */ /* 0x000fea0003800000 */
.L_x_520:
[----:B------:R-:W5:Y:S01]  /*11520*/  S2UR UR5, SR_CgaCtaId ;  /* 0x00000000000579c3 */ /* 0x000f620000008800 */
[----:B------:R-:W-:Y:S01]  /*11530*/  ISETP.GE.AND P0, PT, R31, 0x1, PT ;  /* 0x000000011f00780c */ /* 0x000fe20003f06270 */
[----:B------:R-:W-:Y:S01]  /*11540*/  UMOV UR4, 0x400 ;  /* 0x0000040000047882 */ /* 0x000fe20000000000 */
[----:B------:R-:W-:-:S11]  /*11550*/  VIADD R18, R18, 0xffffffff ;  /* 0xffffffff12127836 */ /* 0x000fd60000000000 */
[-C--:B------:R-:W-:Y:S01]  /*11560*/  @P0 LOP3.LUT R8, R33, R32.reuse, RZ, 0x30, !PT ;  /* 0x0000002021080212 */ /* 0x080fe200078e30ff */
[----:B------:R0:W-:Y:S01]  /*11570*/  @P0 STG.E desc[UR36][R2.64], RZ ;  /* 0x000000ff02000986 */ /* 0x0001e2000c101924 */
[-C--:B------:R-:W-:Y:S02]  /*11580*/  @P0 LOP3.LUT R9, R35, R32.reuse, RZ, 0x30, !PT ;  /* 0x0000002023090212 */ /* 0x080fe400078e30ff */
[----:B------:R-:W-:Y:S01]  /*11590*/  @P0 LOP3.LUT R10, R37, R32, RZ, 0x30, !PT ;  /* 0x00000020250a0212 */ /* 0x000fe200078e30ff */
[----:B------:R0:W-:Y:S04]  /*115a0*/  @P0 STS [R26], R8 ;  /* 0x000000081a000388 */ /* 0x0001e80000000800 */
[----:B------:R0:W-:Y:S01]  /*115b0*/  @P0 STS [R28], R9 ;  /* 0x000000091c000388 */ /* 0x0001e20000000800 */
[----:B-----5:R-:W-:-:S03]  /*115c0*/  ULEA UR4, UR5, UR4, 0x18 ;  /* 0x0000000405047291 */ /* 0x020fc6000f8ec0ff */
[----:B------:R0:W-:Y:S06]  /*115d0*/  @P0 STS [R30], R10 ;  /* 0x0000000a1e000388 */ /* 0x0001ec0000000800 */
[----:B------:R0:W-:Y:S01]  /*115e0*/  STS [UR4+0x438], R18 ;  /* 0x00043812ff007988 */ /* 0x0001e20008000804 */
[----:B------:R-:W-:Y:S05]  /*115f0*/  BRA `(.L_x_516) ;  /* 0x0000000000647947 */ /* 0x000fea0003800000 */
.L_x_517:
[----:B------:R-:W-:-:S04]  /*11600*/  IMAD R3, R16, 0x9, R17 ;  /* 0x0000000910037824 */ /* 0x000fc800078e0211 */
[----:B------:R-:W-:-:S05]  /*11610*/  IMAD.WIDE R2, R3, 0x4, R4 ;  /* 0x0000000403027825 */ /* 0x000fca00078e0204 */
[----:B------:R-:W2:Y:S01]  /*11620*/  LDG.E R8, desc[UR36][R2.64] ;  /* 0x0000002402087981 */ /* 0x000ea2000c1e1900 */
[----:B------:R-:W-:Y:S01]  /*11630*/  BSSY.RECONVERGENT B0, `(.L_x_532) ;  /* 0x0000010000007945 */ /* 0x000fe20003800200 */
[----:B--2---:R-:W-:-:S13]  /*11640*/  ISETP.GE.AND P0, PT, R8, 0x1, PT ;  /* 0x000000010800780c */ /* 0x004fda0003f06270 */
[----:B------:R-:W-:Y:S05]  /*11650*/  @!P0 BRA `(.L_x_533) ;  /* 0x0000000000348947 */ /* 0x000fea0003800000 */
[----:B------:R-:W0:Y:S01]  /*11660*/  LDS R9, [R26] ;  /* 0x000000001a097984 */ /* 0x000e220000000800 */
[----:B------:R-:W-:Y:S02]  /*11670*/  VIADD R8, R8, 0xffffffff ;  /* 0xffffffff08087836 */ /* 0x000fe40000000000 */
[----:B------:R-:W-:Y:S01]  /*11680*/  IMAD.MOV.U32 R11, RZ, RZ, 0x1 ;  /* 0x00000001ff0b7424 */ /* 0x000fe200078e00ff */
[----:B------:R-:W-:Y:S04]  /*11690*/  STG.E desc[UR36][R2.64], RZ ;  /* 0x000000ff02007986 */ /* 0x000fe8000c101924 */
[----:B------:R-:W-:-:S04]  /*116a0*/  SHF.L.U32 R8, R11, R8, RZ ;  /* 0x000000080b087219 */ /* 0x000fc800000006ff */
[----:B0-----:R-:W-:-:S05]  /*116b0*/  LOP3.LUT R9, R9, R8, RZ, 0x30, !PT ;  /* 0x0000000809097212 */ /* 0x001fca00078e30ff */
[----:B------:R-:W-:Y:S04]  /*116c0*/  STS [R26], R9 ;  /* 0x000000091a007388 */ /* 0x000fe80000000800 */
[----:B------:R-:W0:Y:S02]  /*116d0*/  LDS R11, [R28] ;  /* 0x000000001c0b7984 */ /* 0x000e240000000800 */
[----:B0-----:R-:W-:-:S05]  /*116e0*/  LOP3.LUT R11, R11, R8, RZ, 0x30, !PT ;  /* 0x000000080b0b7212 */ /* 0x001fca00078e30ff */
[----:B------:R-:W-:Y:S04]  /*116f0*/  STS [R28], R11 ;  /* 0x0000000b1c007388 */ /* 0x000fe80000000800 */
[----:B------:R-:W0:Y:S02]  /*11700*/  LDS R13, [R30] ;  /* 0x000000001e0d7984 */ /* 0x000e240000000800 */
[----:B0-----:R-:W-:-:S05]  /*11710*/  LOP3.LUT R13, R13, R8, RZ, 0x30, !PT ;  /* 0x000000080d0d7212 */ /* 0x001fca00078e30ff */
[----:B------:R0:W-:Y:S02]  /*11720*/  STS [R30], R13 ;  /* 0x0000000d1e007388 */ /* 0x0001e40000000800 */
.L_x_533:
[----:B------:R-:W-:Y:S05]  /*11730*/  BSYNC.RECONVERGENT B0 ;  /* 0x0000000000007941 */ /* 0x000fea0003800200 */
.L_x_532:
[----:B------:R-:W1:Y:S01]  /*11740*/  S2UR UR5, SR_CgaCtaId ;  /* 0x00000000000579c3 */ /* 0x000e620000008800 */
[----:B------:R-:W-:Y:S01]  /*11750*/  UMOV UR4, 0x400 ;  /* 0x0000040000047882 */ /* 0x000fe20000000000 */
[----:B------:R-:W-:Y:S01]  /*11760*/  VIADD R18, R18, 0xffffffff ;  /* 0xffffffff12127836 */ /* 0x000fe20000000000 */
[----:B-1----:R-:W-:-:S09]  /*11770*/  ULEA UR4, UR5, UR4, 0x18 ;  /* 0x0000000405047291 */ /* 0x002fd2000f8ec0ff */
[----:B------:R1:W-:Y:S03]  /*11780*/  STS [UR4+0x438], R18 ;  /* 0x00043812ff007988 */ /* 0x0003e60008000804 */
.L_x_516:
[----:B------:R-:W-:Y:S05]  /*11790*/  WARPSYNC.ALL ;  /* 0x0000000000007948 */ /* 0x000fea0003800000 */
[----:B------:R-:W-:Y:S08]  /*117a0*/  BAR.SYNC.DEFER_BLOCKING 0x0 ;  /* 0x0000000000007b1d */ /* 0x000ff00000010000 */
[----:B------:R-:W5:Y:S01]  /*117b0*/  S2UR UR5, SR_CgaCtaId ;  /* 0x00000000000579c3 */ /* 0x000f620000008800 */
[----:B------:R-:W-:Y:S01]  /*117c0*/  UMOV UR4, 0x400 ;  /* 0x0000040000047882 */ /* 0x000fe20000000000 */
[----:B01----:R-:W0:Y:S06]  /*117d0*/  S2R R2, SR_TID.X ;  /* 0x0000000000027919 */ /* 0x003e2c0000002100 */
[----:B------:R-:W-:Y:S01]  /*117e0*/  BAR.SYNC.DEFER_BLOCKING 0x0 ;  /* 0x0000000000007b1d */ /* 0x000fe20000010000 */
[----:B-----5:R-:W-:-:S06]  /*117f0*/  ULEA UR4, UR5, UR4, 0x18 ;  /* 0x0000000405047291 */ /* 0x020fcc000f8ec0ff */
[----:B------:R-:W-:-:S05]  /*11800*/  IMAD.U32 R9, RZ, RZ, UR4 ;  /* 0x00000004ff097e24 */ /* 0x000fca000f8e00ff */
[----:B------:R-:W1:Y:S02]  /*11810*/  LDS R18, [R9+0x438] ;  /* 0x0004380009127984 */ /* 0x000e640000000800 */
[----:B-1----:R-:W-:-:S04]  /*11820*/  ISETP.GE.AND P0, PT, R18, RZ, PT ;  /* 0x000000ff1200720c */ /* 0x002fc80003f06270 */
[----:B0-----:R-:W-:-:S13]  /*11830*/  ISETP.EQ.AND P0, PT, R2, RZ, !P0 ;  /* 0x000000ff0200720c */ /* 0x001fda0004702270 */
[----:B------:R-:W-:Y:S05]  /*11840*/  @!P0 BRA `(.L_x_534) ;  /* 0xffffffec00648947 */ /* 0x000fea000383ffff */
.L_x_504:
[----:B------:R-:W-:Y:S05]  /*11850*/  BSYNC.RECONVERGENT B7 ;  /* 0x0000000000077941 */ /* 0x000fea0003800200 */
.L_x_500:
[----:B------:R-:W-:Y:S01]  /*11860*/  MOV R2, 0x0 ;  /* 0x0000000000027802 */ /* 0x000fe20000000f00 */
[----:B------:R0:W-:Y:S01]  /*11870*/  STL [R1+0x50], R0 ;  /* 0x0000500001007387 */ /* 0x0001e20000100800 */
[----:B------:R-:W5:Y:S04]  /*11880*/  LDCU.64 UR4, c[0x4][0x10] ;  /* 0x01000200ff0477ac */ /* 0x000f680008000a00 */
[----:B-1----:R-:W1:Y:S01]  /*11890*/  LDC.64 R2, c[0x4][R2] ;  /* 0x0100000002027b82 */ /* 0x002e620000000a00 */
[----:B-----5:R-:W-:Y:S02]  /*118a0*/  IMAD.U32 R4, RZ, RZ, UR4 ;  /* 0x00000004ff047e24 */ /* 0x020fe4000f8e00ff */
[----:B0-----:R-:W-:-:S07]  /*118b0*/  IMAD.U32 R5, RZ, RZ, UR5 ;  /* 0x00000005ff057e24 */ /* 0x001fce000f8e00ff */
[----:B------:R-:W-:Y:S05]  /*118c0*/  BSYNC B6 ;  /* 0x0000000000067941 */ /* 0x000fea0003800000 */
.L_x_487:
[----:B--2---:R-:W-:-:S07]  /*118d0*/  LEPC R20, `(.L_x_535) ;  /* 0x000000001014794e */ /* 0x004fce0000000000 */
[----:B-1-34-:R-:W-:Y:S05]  /*118e0*/  CALL.ABS.NOINC R2 ;  /* 0x0000000002007343 */ /* 0x01afea0003c00000 */
.L_x_535:
[----:B------:R-:W-:Y:S05]  /*118f0*/  EXIT ;  /* 0x000000000000794d */ /* 0x000fea0003800000 */
.L_x_2:
[----:B------:R-:W5:Y:S04]  /*11900*/  LDL.LU R4, [R1+0x158] ;  /* 0x0001580001047983 */ /* 0x000f680000300800 */
[----:B------:R-:W0:Y:S01]  /*11910*/  LDL.LU R3, [R1+0x15c] ;  /* 0x00015c0001037983 */ /* 0x000e220000300800 */
[----:B------:R-:W1:Y:S01]  /*11920*/  S2R R5, SR_TID.X ;  /* 0x0000000000057919 */ /* 0x000e620000002100 */
[----:B------:R-:W1:Y:S01]  /*11930*/  LDC R0, c[0x0][0x360] ;  /* 0x0000d800ff007b82 */ /* 0x000e620000000800 */
[----:B----4-:R-:W-:Y:S01]  /*11940*/  MOV R8, 0x0 ;  /* 0x0000000000087802 */ /* 0x010fe20000000f00 */
[----:B------:R-:W4:Y:S06]  /*11950*/  LDCU.64 UR4, c[0x4][0x10] ;  /* 0x01000200ff0477ac */ /* 0x000f2c0008000a00 */
[----:B------:R-:W0:Y:S01]  /*11960*/  LDC.64 R8, c[0x4][R8] ;  /* 0x0100000008087b82 */ /* 0x000e220000000a00 */
[----:B-1----:R-:W-:-:S05]  /*11970*/  IMAD R0, R0, UR38, R5 ;  /* 0x0000002600007c24 */ /* 0x002fca000f8e0205 */
[----:B------:R1:W-:Y:S01]  /*11980*/  STL [R1+0x50], R0 ;  /* 0x0000500001007387 */ /* 0x0003e20000100800 */
[----:B----4-:R-:W-:Y:S01]  /*11990*/  IMAD.U32 R5, RZ, RZ, UR5 ;  /* 0x00000005ff057e24 */ /* 0x010fe2000f8e00ff */
[----:B-----5:R-:W-:Y:S01]  /*119a0*/  IADD3 R6, P0, PT, R4, 0x50, RZ ;  /* 0x0000005004067810 */ /* 0x020fe20007f1e0ff */
[----:B------:R-:W-:-:S04]  /*119b0*/  IMAD.U32 R4, RZ, RZ, UR4 ;  /* 0x00000004ff047e24 */ /* 0x000fc8000f8e00ff */
[----:B01----:R-:W-:-:S08]  /*119c0*/  IMAD.X R7, RZ, RZ, R3, P0 ;  /* 0x000000ffff077224 */ /* 0x003fd000000e0603 */
[----:B------:R-:W-:-:S07]  /*119d0*/  LEPC R20, `(.L_x_536) ;  /* 0x000000001014794e */ /* 0x000fce0000000000 */
[----:B--23--:R-:W-:Y:S05]  /*119e0*/  CALL.ABS.NOINC R8 ;  /* 0x0000000008007343 */ /* 0x00cfea0003c00000 */
.L_x_536:
[----:B------:R-:W-:Y:S05]  /*119f0*/  EXIT ;  /* 0x000000000000794d */ /* 0x000fea0003800000 */
.L_x_537:
[----:B------:R-:W-:-:S00]  /*11a00*/  BRA `(.L_x_537) ;  /* 0xfffffffc00fc7947 */ /* 0x000fc0000383ffff */
[----:B------:R-:W-:-:S00]  /*11a10*/  NOP ;  /* 0x0000000000007918 */ /* 0x000fc00000000000 */
        /* <DEDUP_REMOVED lines=14> */
.L_x_538:


//--------------------- .nv.global.init           --------------------------
	.section	.nv.global.init,"aw",@progbits
.nv.global.init:
	.type		$str$1,@object
	.size		$str$1,($str - $str$1)
$str$1:
        /*0000*/ 	.byte	0x50, 0x75, 0x7a, 0x7a, 0x6c, 0x65, 0x20, 0x25, 0x64, 0x20, 0x69, 0x73, 0x20, 0x75, 0x6e, 0x73
        /*0010*/ 	.byte	0x6f, 0x6c, 0x76, 0x61, 0x62, 0x6c, 0x65, 0x2e, 0x0a, 0x00
	.type		$str,@object
	.size		$str,(.L_0 - $str)
$str:
        /*001a*/ 	.byte	0x50, 0x75, 0x7a, 0x7a, 0x6c, 0x65, 0x20, 0x25, 0x64, 0x20, 0x73, 0x6f, 0x6c, 0x76, 0x65, 0x64
        /*002a*/ 	.byte	0x20, 0x73, 0x75, 0x63, 0x63, 0x65, 0x73, 0x73, 0x66, 0x75, 0x6c, 0x6c, 0x79, 0x2e, 0x0a, 0x00
.L_0:


//--------------------- .nv.shared._Z13solve_sudokusPii --------------------------
	.section	.nv.shared._Z13solve_sudokusPii,"aw",@nobits
	.sectionflags	@""
	.align	4
.nv.shared._Z13solve_sudokusPii:
	.zero		2108


//--------------------- .nv.shared.reserved.0     --------------------------
	.section	.nv.shared.reserved.0,"aw",@nobits
	.weak		__nv_reservedSMEM_offset_0_alias
	.size		__nv_reservedSMEM_offset_0_alias, 0, 64
	.other		__nv_reservedSMEM_offset_0_alias,@"STO_CUDA_RESERVED_SHARED STV_DEFAULT"
__nv_reservedSMEM_offset_0_alias:
	.zero		0
	.zero		64


//--------------------- .nv.constant0._Z13solve_sudokusPii --------------------------
	.section	.nv.constant0._Z13solve_sudokusPii,"a",@progbits
	.sectionflags	@""
	.align	4
.nv.constant0._Z13solve_sudokusPii:
	.zero		908


//--------------------- SYMBOLS --------------------------

	.type		.nv.reservedSmem.offset0,@object
	.size		.nv.reservedSmem.offset0,0x4
	.type		.nv.reservedSmem.cap,@object
	.size		.nv.reservedSmem.cap,0x4
	.type		vprintf,@function
